//
// Generated by NVIDIA NVVM Compiler
//
// Compiler Build ID: CL-36424714
// Cuda compilation tools, release 13.0, V13.0.88
// Based on NVVM 20.0.0
//

.version 9.0
.target sm_100
.address_size 64

	// .globl	_Z7memcopyPdii
.func  (.param .b64 func_retval0) __internal_accurate_pow
(
	.param .b64 __internal_accurate_pow_param_0,
	.param .b64 __internal_accurate_pow_param_1
)
;

.visible .entry _Z7memcopyPdii(
	.param .u64 .ptr .align 1 _Z7memcopyPdii_param_0,
	.param .u32 _Z7memcopyPdii_param_1,
	.param .u32 _Z7memcopyPdii_param_2
)
{
	.reg .pred 	%p<4>;
	.reg .b32 	%r<12>;
	.reg .b64 	%rd<5>;
	.reg .b64 	%fd<3>;

	ld.param.u64 	%rd1, [_Z7memcopyPdii_param_0];
	ld.param.u32 	%r3, [_Z7memcopyPdii_param_1];
	ld.param.u32 	%r4, [_Z7memcopyPdii_param_2];
	mov.u32 	%r5, %ctaid.x;
	mov.u32 	%r6, %ntid.x;
	mov.u32 	%r7, %tid.x;
	mad.lo.s32 	%r1, %r5, %r6, %r7;
	mov.u32 	%r8, %ctaid.y;
	mov.u32 	%r9, %ntid.y;
	mov.u32 	%r10, %tid.y;
	mad.lo.s32 	%r2, %r8, %r9, %r10;
	setp.ge.s32 	%p1, %r2, %r4;
	setp.ge.s32 	%p2, %r1, %r3;
	or.pred  	%p3, %p2, %p1;
	@%p3 bra 	$L__BB0_2;
	cvta.to.global.u64 	%rd2, %rd1;
	mad.lo.s32 	%r11, %r3, %r2, %r1;
	mul.wide.s32 	%rd3, %r11, 8;
	add.s64 	%rd4, %rd2, %rd3;
	ld.global.f64 	%fd1, [%rd4];
	add.f64 	%fd2, %fd1, 0d3FF0000000000000;
	st.global.f64 	[%rd4], %fd2;
$L__BB0_2:
	ret;

}
	// .globl	_Z13memcopy_triadPdS_S_dii
.visible .entry _Z13memcopy_triadPdS_S_dii(
	.param .u64 .ptr .align 1 _Z13memcopy_triadPdS_S_dii_param_0,
	.param .u64 .ptr .align 1 _Z13memcopy_triadPdS_S_dii_param_1,
	.param .u64 .ptr .align 1 _Z13memcopy_triadPdS_S_dii_param_2,
	.param .f64 _Z13memcopy_triadPdS_S_dii_param_3,
	.param .u32 _Z13memcopy_triadPdS_S_dii_param_4,
	.param .u32 _Z13memcopy_triadPdS_S_dii_param_5
)
{
	.reg .pred 	%p<4>;
	.reg .b32 	%r<12>;
	.reg .b64 	%rd<11>;
	.reg .b64 	%fd<5>;

	ld.param.u64 	%rd1, [_Z13memcopy_triadPdS_S_dii_param_0];
	ld.param.u64 	%rd2, [_Z13memcopy_triadPdS_S_dii_param_1];
	ld.param.u64 	%rd3, [_Z13memcopy_triadPdS_S_dii_param_2];
	ld.param.f64 	%fd1, [_Z13memcopy_triadPdS_S_dii_param_3];
	ld.param.u32 	%r3, [_Z13memcopy_triadPdS_S_dii_param_4];
	ld.param.u32 	%r4, [_Z13memcopy_triadPdS_S_dii_param_5];
	mov.u32 	%r5, %ctaid.x;
	mov.u32 	%r6, %ntid.x;
	mov.u32 	%r7, %tid.x;
	mad.lo.s32 	%r1, %r5, %r6, %r7;
	mov.u32 	%r8, %ctaid.y;
	mov.u32 	%r9, %ntid.y;
	mov.u32 	%r10, %tid.y;
	mad.lo.s32 	%r2, %r8, %r9, %r10;
	setp.ge.s32 	%p1, %r2, %r4;
	setp.ge.s32 	%p2, %r1, %r3;
	or.pred  	%p3, %p2, %p1;
	@%p3 bra 	$L__BB1_2;
	cvta.to.global.u64 	%rd4, %rd2;
	cvta.to.global.u64 	%rd5, %rd3;
	cvta.to.global.u64 	%rd6, %rd1;
	mad.lo.s32 	%r11, %r3, %r2, %r1;
	mul.wide.s32 	%rd7, %r11, 8;
	add.s64 	%rd8, %rd4, %rd7;
	ld.global.f64 	%fd2, [%rd8];
	add.s64 	%rd9, %rd5, %rd7;
	ld.global.f64 	%fd3, [%rd9];
	fma.rn.f64 	%fd4, %fd1, %fd3, %fd2;
	add.s64 	%rd10, %rd6, %rd7;
	st.global.f64 	[%rd10], %fd4;
$L__BB1_2:
	ret;

}
	// .globl	_Z21memcopy_triad_pow_intPdS_S_diii
.visible .entry _Z21memcopy_triad_pow_intPdS_S_diii(
	.param .u64 .ptr .align 1 _Z21memcopy_triad_pow_intPdS_S_diii_param_0,
	.param .u64 .ptr .align 1 _Z21memcopy_triad_pow_intPdS_S_diii_param_1,
	.param .u64 .ptr .align 1 _Z21memcopy_triad_pow_intPdS_S_diii_param_2,
	.param .f64 _Z21memcopy_triad_pow_intPdS_S_diii_param_3,
	.param .u32 _Z21memcopy_triad_pow_intPdS_S_diii_param_4,
	.param .u32 _Z21memcopy_triad_pow_intPdS_S_diii_param_5,
	.param .u32 _Z21memcopy_triad_pow_intPdS_S_diii_param_6
)
{
	.reg .pred 	%p<22>;
	.reg .b32 	%r<31>;
	.reg .b64 	%rd<14>;
	.reg .b64 	%fd<23>;

	ld.param.u64 	%rd2, [_Z21memcopy_triad_pow_intPdS_S_diii_param_0];
	ld.param.u64 	%rd3, [_Z21memcopy_triad_pow_intPdS_S_diii_param_1];
	ld.param.u64 	%rd4, [_Z21memcopy_triad_pow_intPdS_S_diii_param_2];
	ld.param.f64 	%fd11, [_Z21memcopy_triad_pow_intPdS_S_diii_param_3];
	ld.param.u32 	%r6, [_Z21memcopy_triad_pow_intPdS_S_diii_param_4];
	ld.param.u32 	%r7, [_Z21memcopy_triad_pow_intPdS_S_diii_param_5];
	ld.param.u32 	%r8, [_Z21memcopy_triad_pow_intPdS_S_diii_param_6];
	mov.u32 	%r9, %ctaid.x;
	mov.u32 	%r10, %ntid.x;
	mov.u32 	%r11, %tid.x;
	mad.lo.s32 	%r1, %r9, %r10, %r11;
	mov.u32 	%r12, %ctaid.y;
	mov.u32 	%r13, %ntid.y;
	mov.u32 	%r14, %tid.y;
	mad.lo.s32 	%r2, %r12, %r13, %r14;
	setp.ge.s32 	%p4, %r2, %r8;
	setp.ge.s32 	%p5, %r1, %r7;
	or.pred  	%p6, %p5, %p4;
	@%p6 bra 	$L__BB2_9;
	cvta.to.global.u64 	%rd5, %rd3;
	cvta.to.global.u64 	%rd6, %rd4;
	mad.lo.s32 	%r3, %r7, %r2, %r1;
	mul.wide.s32 	%rd7, %r3, 8;
	add.s64 	%rd8, %rd5, %rd7;
	ld.global.f64 	%fd1, [%rd8];
	add.s64 	%rd9, %rd6, %rd7;
	ld.global.f64 	%fd2, [%rd9];
	cvt.rn.f64.s32 	%fd3, %r6;
	{
	.reg .b32 %temp; 
	mov.b64 	{%temp, %r4}, %fd2;
	}
	{
	.reg .b32 %temp; 
	mov.b64 	{%temp, %r5}, %fd3;
	}
	shr.u32 	%r15, %r5, 20;
	and.b32  	%r16, %r15, 2047;
	add.s32 	%r17, %r16, -1012;
	mov.b64 	%rd10, %fd3;
	shl.b64 	%rd1, %rd10, %r17;
	setp.eq.s64 	%p21, %rd1, -9223372036854775808;
	abs.f64 	%fd4, %fd2;
	{ // callseq 0, 0
	.param .b64 param0;
	st.param.f64 	[param0], %fd4;
	.param .b64 param1;
	st.param.f64 	[param1], %fd3;
	.param .b64 retval0;
	call.uni (retval0), 
	__internal_accurate_pow, 
	(
	param0, 
	param1
	);
	ld.param.f64 	%fd12, [retval0];
	} // callseq 0
	setp.lt.s32 	%p8, %r4, 0;
	neg.f64 	%fd14, %fd12;
	selp.f64 	%fd15, %fd14, %fd12, %p21;
	selp.f64 	%fd22, %fd15, %fd12, %p8;
	setp.neu.f64 	%p9, %fd2, 0d0000000000000000;
	@%p9 bra 	$L__BB2_3;
	setp.eq.s64 	%p10, %rd1, -9223372036854775808;
	abs.f64 	%fd16, %fd3;
	setp.neu.f64 	%p11, %fd16, 0d3FE0000000000000;
	and.pred  	%p21, %p11, %p10;
	selp.b32 	%r18, %r4, 0, %p21;
	setp.lt.s32 	%p12, %r5, 0;
	or.b32  	%r19, %r18, 2146435072;
	selp.b32 	%r20, %r19, %r18, %p12;
	mov.b32 	%r21, 0;
	mov.b64 	%fd22, {%r21, %r20};
$L__BB2_3:
	add.f64 	%fd17, %fd2, %fd3;
	{
	.reg .b32 %temp; 
	mov.b64 	{%temp, %r22}, %fd17;
	}
	and.b32  	%r23, %r22, 2146435072;
	setp.ne.s32 	%p13, %r23, 2146435072;
	@%p13 bra 	$L__BB2_8;
	setp.num.f64 	%p14, %fd2, %fd2;
	@%p14 bra 	$L__BB2_6;
	add.rn.f64 	%fd22, %fd2, %fd3;
	bra.uni 	$L__BB2_8;
$L__BB2_6:
	setp.neu.f64 	%p15, %fd4, 0d7FF0000000000000;
	@%p15 bra 	$L__BB2_8;
	setp.lt.s32 	%p16, %r4, 0;
	setp.lt.s32 	%p17, %r5, 0;
	selp.b32 	%r24, 0, 2146435072, %p17;
	and.b32  	%r25, %r5, 2147483647;
	setp.ne.s32 	%p18, %r25, 1071644672;
	or.b32  	%r26, %r24, -2147483648;
	selp.b32 	%r27, %r26, %r24, %p18;
	selp.b32 	%r28, %r27, %r24, %p21;
	selp.b32 	%r29, %r28, %r24, %p16;
	mov.b32 	%r30, 0;
	mov.b64 	%fd22, {%r30, %r29};
$L__BB2_8:
	setp.eq.f64 	%p19, %fd2, 0d3FF0000000000000;
	setp.eq.s32 	%p20, %r6, 0;
	selp.f64 	%fd18, 0d3FF0000000000000, %fd22, %p19;
	selp.f64 	%fd19, 0d3FF0000000000000, %fd18, %p20;
	fma.rn.f64 	%fd20, %fd11, %fd19, %fd1;
	cvta.to.global.u64 	%rd11, %rd2;
	add.s64 	%rd13, %rd11, %rd7;
	st.global.f64 	[%rd13], %fd20;
$L__BB2_9:
	ret;

}
	// .globl	_Z23memcopy_triad_pow_floatPdS_S_ddii
.visible .entry _Z23memcopy_triad_pow_floatPdS_S_ddii(
	.param .u64 .ptr .align 1 _Z23memcopy_triad_pow_floatPdS_S_ddii_param_0,
	.param .u64 .ptr .align 1 _Z23memcopy_triad_pow_floatPdS_S_ddii_param_1,
	.param .u64 .ptr .align 1 _Z23memcopy_triad_pow_floatPdS_S_ddii_param_2,
	.param .f64 _Z23memcopy_triad_pow_floatPdS_S_ddii_param_3,
	.param .f64 _Z23memcopy_triad_pow_floatPdS_S_ddii_param_4,
	.param .u32 _Z23memcopy_triad_pow_floatPdS_S_ddii_param_5,
	.param .u32 _Z23memcopy_triad_pow_floatPdS_S_ddii_param_6
)
{
	.reg .pred 	%p<26>;
	.reg .b32 	%r<35>;
	.reg .b64 	%rd<14>;
	.reg .b64 	%fd<28>;

	ld.param.u64 	%rd2, [_Z23memcopy_triad_pow_floatPdS_S_ddii_param_0];
	ld.param.u64 	%rd3, [_Z23memcopy_triad_pow_floatPdS_S_ddii_param_1];
	ld.param.u64 	%rd4, [_Z23memcopy_triad_pow_floatPdS_S_ddii_param_2];
	ld.param.f64 	%fd11, [_Z23memcopy_triad_pow_floatPdS_S_ddii_param_3];
	ld.param.f64 	%fd12, [_Z23memcopy_triad_pow_floatPdS_S_ddii_param_4];
	ld.param.u32 	%r6, [_Z23memcopy_triad_pow_floatPdS_S_ddii_param_5];
	ld.param.u32 	%r7, [_Z23memcopy_triad_pow_floatPdS_S_ddii_param_6];
	mov.u32 	%r8, %ctaid.x;
	mov.u32 	%r9, %ntid.x;
	mov.u32 	%r10, %tid.x;
	mad.lo.s32 	%r1, %r8, %r9, %r10;
	mov.u32 	%r11, %ctaid.y;
	mov.u32 	%r12, %ntid.y;
	mov.u32 	%r13, %tid.y;
	mad.lo.s32 	%r2, %r11, %r12, %r13;
	setp.ge.s32 	%p4, %r2, %r7;
	setp.ge.s32 	%p5, %r1, %r6;
	or.pred  	%p6, %p5, %p4;
	@%p6 bra 	$L__BB3_12;
	cvta.to.global.u64 	%rd5, %rd3;
	cvta.to.global.u64 	%rd6, %rd4;
	mad.lo.s32 	%r3, %r6, %r2, %r1;
	mul.wide.s32 	%rd7, %r3, 8;
	add.s64 	%rd8, %rd5, %rd7;
	ld.global.f64 	%fd1, [%rd8];
	add.s64 	%rd9, %rd6, %rd7;
	ld.global.f64 	%fd2, [%rd9];
	{
	.reg .b32 %temp; 
	mov.b64 	{%temp, %r4}, %fd2;
	}
	{
	.reg .b32 %temp; 
	mov.b64 	{%temp, %r5}, %fd12;
	}
	shr.u32 	%r14, %r5, 20;
	and.b32  	%r15, %r14, 2047;
	add.s32 	%r16, %r15, -1012;
	mov.b64 	%rd10, %fd12;
	shl.b64 	%rd1, %rd10, %r16;
	setp.eq.s64 	%p3, %rd1, -9223372036854775808;
	abs.f64 	%fd3, %fd2;
	setp.neu.f64 	%p7, %fd2, 0d0000000000000000;
	@%p7 bra 	$L__BB3_3;
	setp.eq.s64 	%p10, %rd1, -9223372036854775808;
	abs.f64 	%fd20, %fd12;
	setp.neu.f64 	%p11, %fd20, 0d3FE0000000000000;
	and.pred  	%p3, %p11, %p10;
	selp.b32 	%r17, %r4, 0, %p3;
	setp.lt.s32 	%p12, %r5, 0;
	or.b32  	%r18, %r17, 2146435072;
	selp.b32 	%r19, %r18, %r17, %p12;
	mov.b32 	%r20, 0;
	mov.b64 	%fd27, {%r20, %r19};
	bra.uni 	$L__BB3_4;
$L__BB3_3:
	{ // callseq 1, 0
	.param .b64 param0;
	st.param.f64 	[param0], %fd3;
	.param .b64 param1;
	st.param.f64 	[param1], %fd12;
	.param .b64 retval0;
	call.uni (retval0), 
	__internal_accurate_pow, 
	(
	param0, 
	param1
	);
	ld.param.f64 	%fd13, [retval0];
	} // callseq 1
	setp.lt.s32 	%p8, %r4, 0;
	cvt.rzi.f64.f64 	%fd15, %fd12;
	setp.neu.f64 	%p9, %fd12, %fd15;
	neg.f64 	%fd16, %fd13;
	selp.f64 	%fd17, %fd16, %fd13, %p3;
	selp.f64 	%fd18, %fd17, %fd13, %p8;
	selp.f64 	%fd19, 0dFFF8000000000000, %fd18, %p8;
	selp.f64 	%fd27, %fd19, %fd18, %p9;
$L__BB3_4:
	add.f64 	%fd21, %fd12, %fd2;
	{
	.reg .b32 %temp; 
	mov.b64 	{%temp, %r21}, %fd21;
	}
	and.b32  	%r22, %r21, 2146435072;
	setp.ne.s32 	%p13, %r22, 2146435072;
	@%p13 bra 	$L__BB3_11;
	setp.num.f64 	%p14, %fd2, %fd12;
	@%p14 bra 	$L__BB3_7;
	add.rn.f64 	%fd27, %fd2, %fd12;
	bra.uni 	$L__BB3_11;
$L__BB3_7:
	abs.f64 	%fd22, %fd12;
	setp.neu.f64 	%p15, %fd22, 0d7FF0000000000000;
	@%p15 bra 	$L__BB3_9;
	setp.gt.f64 	%p20, %fd3, 0d3FF0000000000000;
	selp.b32 	%r30, 2146435072, 0, %p20;
	setp.lt.s32 	%p21, %r5, 0;
	xor.b32  	%r31, %r30, 2146435072;
	selp.b32 	%r32, %r31, %r30, %p21;
	setp.eq.f64 	%p22, %fd2, 0dBFF0000000000000;
	selp.b32 	%r33, 1072693248, %r32, %p22;
	mov.b32 	%r34, 0;
	mov.b64 	%fd27, {%r34, %r33};
	bra.uni 	$L__BB3_11;
$L__BB3_9:
	setp.neu.f64 	%p16, %fd3, 0d7FF0000000000000;
	@%p16 bra 	$L__BB3_11;
	setp.lt.s32 	%p17, %r4, 0;
	setp.lt.s32 	%p18, %r5, 0;
	selp.b32 	%r23, 0, 2146435072, %p18;
	and.b32  	%r24, %r5, 2147483647;
	setp.ne.s32 	%p19, %r24, 1071644672;
	or.b32  	%r25, %r23, -2147483648;
	selp.b32 	%r26, %r25, %r23, %p19;
	selp.b32 	%r27, %r26, %r23, %p3;
	selp.b32 	%r28, %r27, %r23, %p17;
	mov.b32 	%r29, 0;
	mov.b64 	%fd27, {%r29, %r28};
$L__BB3_11:
	setp.eq.f64 	%p23, %fd2, 0d3FF0000000000000;
	setp.eq.f64 	%p24, %fd12, 0d0000000000000000;
	selp.f64 	%fd23, 0d3FF0000000000000, %fd27, %p23;
	selp.f64 	%fd24, 0d3FF0000000000000, %fd23, %p24;
	fma.rn.f64 	%fd25, %fd11, %fd24, %fd1;
	cvta.to.global.u64 	%rd11, %rd2;
	add.s64 	%rd13, %rd11, %rd7;
	st.global.f64 	[%rd13], %fd25;
$L__BB3_12:
	ret;

}
	// .globl	_Z11diff2D_stepPdS_S_ddddii
.visible .entry _Z11diff2D_stepPdS_S_ddddii(
	.param .u64 .ptr .align 1 _Z11diff2D_stepPdS_S_ddddii_param_0,
	.param .u64 .ptr .align 1 _Z11diff2D_stepPdS_S_ddddii_param_1,
	.param .u64 .ptr .align 1 _Z11diff2D_stepPdS_S_ddddii_param_2,
	.param .f64 _Z11diff2D_stepPdS_S_ddddii_param_3,
	.param .f64 _Z11diff2D_stepPdS_S_ddddii_param_4,
	.param .f64 _Z11diff2D_stepPdS_S_ddddii_param_5,
	.param .f64 _Z11diff2D_stepPdS_S_ddddii_param_6,
	.param .u32 _Z11diff2D_stepPdS_S_ddddii_param_7,
	.param .u32 _Z11diff2D_stepPdS_S_ddddii_param_8
)
{
	.reg .pred 	%p<8>;
	.reg .b32 	%r<23>;
	.reg .b64 	%rd<17>;
	.reg .b64 	%fd<32>;

	ld.param.u64 	%rd2, [_Z11diff2D_stepPdS_S_ddddii_param_1];
	ld.param.f64 	%fd1, [_Z11diff2D_stepPdS_S_ddddii_param_3];
	ld.param.f64 	%fd2, [_Z11diff2D_stepPdS_S_ddddii_param_4];
	ld.param.f64 	%fd3, [_Z11diff2D_stepPdS_S_ddddii_param_5];
	ld.param.u32 	%r4, [_Z11diff2D_stepPdS_S_ddddii_param_7];
	ld.param.u32 	%r5, [_Z11diff2D_stepPdS_S_ddddii_param_8];
	mov.u32 	%r7, %ctaid.x;
	mov.u32 	%r8, %ntid.x;
	mov.u32 	%r9, %tid.x;
	mad.lo.s32 	%r10, %r7, %r8, %r9;
	mov.u32 	%r11, %ctaid.y;
	mov.u32 	%r12, %ntid.y;
	mov.u32 	%r13, %tid.y;
	mad.lo.s32 	%r14, %r11, %r12, %r13;
	setp.eq.s32 	%p1, %r14, 0;
	add.s32 	%r15, %r5, -1;
	setp.ge.s32 	%p2, %r14, %r15;
	or.pred  	%p3, %p1, %p2;
	setp.lt.s32 	%p4, %r10, 1;
	or.pred  	%p5, %p4, %p3;
	add.s32 	%r16, %r4, -1;
	setp.ge.s32 	%p6, %r10, %r16;
	or.pred  	%p7, %p5, %p6;
	@%p7 bra 	$L__BB4_2;
	ld.param.f64 	%fd31, [_Z11diff2D_stepPdS_S_ddddii_param_6];
	ld.param.u64 	%rd16, [_Z11diff2D_stepPdS_S_ddddii_param_2];
	ld.param.u64 	%rd15, [_Z11diff2D_stepPdS_S_ddddii_param_0];
	cvta.to.global.u64 	%rd4, %rd2;
	cvta.to.global.u64 	%rd5, %rd16;
	cvta.to.global.u64 	%rd6, %rd15;
	mul.lo.s32 	%r17, %r4, %r14;
	add.s32 	%r18, %r17, %r10;
	mul.wide.s32 	%rd7, %r18, 8;
	add.s64 	%rd8, %rd4, %rd7;
	ld.global.f64 	%fd5, [%rd8];
	add.s64 	%rd9, %rd5, %rd7;
	ld.global.f64 	%fd6, [%rd9];
	ld.global.f64 	%fd7, [%rd8+8];
	sub.f64 	%fd8, %fd7, %fd5;
	mul.f64 	%fd9, %fd8, %fd1;
	mul.f64 	%fd10, %fd3, %fd9;
	ld.global.f64 	%fd11, [%rd8+-8];
	sub.f64 	%fd12, %fd5, %fd11;
	mul.f64 	%fd13, %fd12, %fd1;
	mul.f64 	%fd14, %fd3, %fd13;
	sub.f64 	%fd15, %fd14, %fd10;
	neg.f64 	%fd16, %fd15;
	mul.f64 	%fd17, %fd3, %fd16;
	add.s32 	%r19, %r17, %r4;
	mul.wide.s32 	%rd10, %r4, 8;
	add.s64 	%rd11, %rd8, %rd10;
	ld.global.f64 	%fd18, [%rd11];
	sub.f64 	%fd19, %fd18, %fd5;
	mul.f64 	%fd20, %fd19, %fd1;
	mul.f64 	%fd21, %fd31, %fd20;
	shl.b32 	%r20, %r4, 1;
	sub.s32 	%r21, %r19, %r20;
	add.s32 	%r22, %r21, %r10;
	mul.wide.s32 	%rd12, %r22, 8;
	add.s64 	%rd13, %rd4, %rd12;
	ld.global.f64 	%fd22, [%rd13];
	sub.f64 	%fd23, %fd5, %fd22;
	mul.f64 	%fd24, %fd23, %fd1;
	mul.f64 	%fd25, %fd31, %fd24;
	sub.f64 	%fd26, %fd25, %fd21;
	mul.f64 	%fd27, %fd31, %fd26;
	sub.f64 	%fd28, %fd17, %fd27;
	mul.f64 	%fd29, %fd6, %fd28;
	fma.rn.f64 	%fd30, %fd2, %fd29, %fd5;
	add.s64 	%rd14, %rd6, %rd7;
	st.global.f64 	[%rd14], %fd30;
$L__BB4_2:
	ret;

}
.func  (.param .b64 func_retval0) __internal_accurate_pow(
	.param .b64 __internal_accurate_pow_param_0,
	.param .b64 __internal_accurate_pow_param_1
)
{
	.reg .pred 	%p<8>;
	.reg .b32 	%r<49>;
	.reg .b32 	%f<3>;
	.reg .b64 	%fd<109>;

	ld.param.f64 	%fd10, [__internal_accurate_pow_param_0];
	ld.param.f64 	%fd11, [__internal_accurate_pow_param_1];
	{
	.reg .b32 %temp; 
	mov.b64 	{%temp, %r46}, %fd10;
	}
	{
	.reg .b32 %temp; 
	mov.b64 	{%r45, %temp}, %fd10;
	}
	shr.u32 	%r47, %r46, 20;
	setp.gt.u32 	%p1, %r46, 1048575;
	@%p1 bra 	$L__BB5_2;
	mul.f64 	%fd12, %fd10, 0d4350000000000000;
	{
	.reg .b32 %temp; 
	mov.b64 	{%temp, %r46}, %fd12;
	}
	{
	.reg .b32 %temp; 
	mov.b64 	{%r45, %temp}, %fd12;
	}
	shr.u32 	%r16, %r46, 20;
	add.s32 	%r47, %r16, -54;
$L__BB5_2:
	add.s32 	%r48, %r47, -1023;
	and.b32  	%r17, %r46, -2146435073;
	or.b32  	%r18, %r17, 1072693248;
	mov.b64 	%fd107, {%r45, %r18};
	setp.lt.u32 	%p2, %r18, 1073127583;
	@%p2 bra 	$L__BB5_4;
	{
	.reg .b32 %temp; 
	mov.b64 	{%r19, %temp}, %fd107;
	}
	{
	.reg .b32 %temp; 
	mov.b64 	{%temp, %r20}, %fd107;
	}
	add.s32 	%r21, %r20, -1048576;
	mov.b64 	%fd107, {%r19, %r21};
	add.s32 	%r48, %r47, -1022;
$L__BB5_4:
	add.f64 	%fd13, %fd107, 0dBFF0000000000000;
	add.f64 	%fd14, %fd107, 0d3FF0000000000000;
	rcp.approx.ftz.f64 	%fd15, %fd14;
	neg.f64 	%fd16, %fd14;
	fma.rn.f64 	%fd17, %fd16, %fd15, 0d3FF0000000000000;
	fma.rn.f64 	%fd18, %fd17, %fd17, %fd17;
	fma.rn.f64 	%fd19, %fd18, %fd15, %fd15;
	mul.f64 	%fd20, %fd13, %fd19;
	fma.rn.f64 	%fd21, %fd13, %fd19, %fd20;
	mul.f64 	%fd22, %fd21, %fd21;
	fma.rn.f64 	%fd23, %fd22, 0d3EB0F5FF7D2CAFE2, 0d3ED0F5D241AD3B5A;
	fma.rn.f64 	%fd24, %fd23, %fd22, 0d3EF3B20A75488A3F;
	fma.rn.f64 	%fd25, %fd24, %fd22, 0d3F1745CDE4FAECD5;
	fma.rn.f64 	%fd26, %fd25, %fd22, 0d3F3C71C7258A578B;
	fma.rn.f64 	%fd27, %fd26, %fd22, 0d3F6249249242B910;
	fma.rn.f64 	%fd28, %fd27, %fd22, 0d3F89999999999DFB;
	sub.f64 	%fd29, %fd13, %fd21;
	add.f64 	%fd30, %fd29, %fd29;
	neg.f64 	%fd31, %fd21;
	fma.rn.f64 	%fd32, %fd31, %fd13, %fd30;
	mul.f64 	%fd33, %fd19, %fd32;
	fma.rn.f64 	%fd34, %fd22, %fd28, 0d3FB5555555555555;
	mov.f64 	%fd35, 0d3FB5555555555555;
	sub.f64 	%fd36, %fd35, %fd34;
	fma.rn.f64 	%fd37, %fd22, %fd28, %fd36;
	add.f64 	%fd38, %fd37, 0dBC46A4CB00B9E7B0;
	add.f64 	%fd39, %fd34, %fd38;
	sub.f64 	%fd40, %fd34, %fd39;
	add.f64 	%fd41, %fd38, %fd40;
	mul.rn.f64 	%fd42, %fd21, %fd21;
	neg.f64 	%fd43, %fd42;
	fma.rn.f64 	%fd44, %fd21, %fd21, %fd43;
	{
	.reg .b32 %temp; 
	mov.b64 	{%r22, %temp}, %fd33;
	}
	{
	.reg .b32 %temp; 
	mov.b64 	{%temp, %r23}, %fd33;
	}
	add.s32 	%r24, %r23, 1048576;
	mov.b64 	%fd45, {%r22, %r24};
	fma.rn.f64 	%fd46, %fd21, %fd45, %fd44;
	mul.rn.f64 	%fd47, %fd42, %fd21;
	neg.f64 	%fd48, %fd47;
	fma.rn.f64 	%fd49, %fd42, %fd21, %fd48;
	fma.rn.f64 	%fd50, %fd42, %fd33, %fd49;
	fma.rn.f64 	%fd51, %fd46, %fd21, %fd50;
	mul.rn.f64 	%fd52, %fd39, %fd47;
	neg.f64 	%fd53, %fd52;
	fma.rn.f64 	%fd54, %fd39, %fd47, %fd53;
	fma.rn.f64 	%fd55, %fd39, %fd51, %fd54;
	fma.rn.f64 	%fd56, %fd41, %fd47, %fd55;
	add.f64 	%fd57, %fd52, %fd56;
	sub.f64 	%fd58, %fd52, %fd57;
	add.f64 	%fd59, %fd56, %fd58;
	add.f64 	%fd60, %fd21, %fd57;
	sub.f64 	%fd61, %fd21, %fd60;
	add.f64 	%fd62, %fd57, %fd61;
	add.f64 	%fd63, %fd59, %fd62;
	add.f64 	%fd64, %fd33, %fd63;
	add.f64 	%fd65, %fd60, %fd64;
	sub.f64 	%fd66, %fd60, %fd65;
	add.f64 	%fd67, %fd64, %fd66;
	xor.b32  	%r25, %r48, -2147483648;
	mov.b32 	%r26, 1127219200;
	mov.b64 	%fd68, {%r25, %r26};
	mov.b32 	%r27, -2147483648;
	mov.b64 	%fd69, {%r27, %r26};
	sub.f64 	%fd70, %fd68, %fd69;
	fma.rn.f64 	%fd71, %fd70, 0d3FE62E42FEFA39EF, %fd65;
	fma.rn.f64 	%fd72, %fd70, 0dBFE62E42FEFA39EF, %fd71;
	sub.f64 	%fd73, %fd72, %fd65;
	sub.f64 	%fd74, %fd67, %fd73;
	fma.rn.f64 	%fd75, %fd70, 0d3C7ABC9E3B39803F, %fd74;
	add.f64 	%fd76, %fd71, %fd75;
	sub.f64 	%fd77, %fd71, %fd76;
	add.f64 	%fd78, %fd75, %fd77;
	{
	.reg .b32 %temp; 
	mov.b64 	{%temp, %r28}, %fd11;
	}
	{
	.reg .b32 %temp; 
	mov.b64 	{%r29, %temp}, %fd11;
	}
	shl.b32 	%r30, %r28, 1;
	setp.gt.u32 	%p3, %r30, -33554433;
	and.b32  	%r31, %r28, -15728641;
	selp.b32 	%r32, %r31, %r28, %p3;
	mov.b64 	%fd79, {%r29, %r32};
	mul.rn.f64 	%fd80, %fd76, %fd79;
	neg.f64 	%fd81, %fd80;
	fma.rn.f64 	%fd82, %fd76, %fd79, %fd81;
	fma.rn.f64 	%fd83, %fd78, %fd79, %fd82;
	add.f64 	%fd4, %fd80, %fd83;
	sub.f64 	%fd84, %fd80, %fd4;
	add.f64 	%fd5, %fd83, %fd84;
	fma.rn.f64 	%fd85, %fd4, 0d3FF71547652B82FE, 0d4338000000000000;
	{
	.reg .b32 %temp; 
	mov.b64 	{%r13, %temp}, %fd85;
	}
	mov.f64 	%fd86, 0dC338000000000000;
	add.rn.f64 	%fd87, %fd85, %fd86;
	fma.rn.f64 	%fd88, %fd87, 0dBFE62E42FEFA39EF, %fd4;
	fma.rn.f64 	%fd89, %fd87, 0dBC7ABC9E3B39803F, %fd88;
	fma.rn.f64 	%fd90, %fd89, 0d3E5ADE1569CE2BDF, 0d3E928AF3FCA213EA;
	fma.rn.f64 	%fd91, %fd90, %fd89, 0d3EC71DEE62401315;
	fma.rn.f64 	%fd92, %fd91, %fd89, 0d3EFA01997C89EB71;
	fma.rn.f64 	%fd93, %fd92, %fd89, 0d3F2A01A014761F65;
	fma.rn.f64 	%fd94, %fd93, %fd89, 0d3F56C16C1852B7AF;
	fma.rn.f64 	%fd95, %fd94, %fd89, 0d3F81111111122322;
	fma.rn.f64 	%fd96, %fd95, %fd89, 0d3FA55555555502A1;
	fma.rn.f64 	%fd97, %fd96, %fd89, 0d3FC5555555555511;
	fma.rn.f64 	%fd98, %fd97, %fd89, 0d3FE000000000000B;
	fma.rn.f64 	%fd99, %fd98, %fd89, 0d3FF0000000000000;
	fma.rn.f64 	%fd100, %fd99, %fd89, 0d3FF0000000000000;
	{
	.reg .b32 %temp; 
	mov.b64 	{%r14, %temp}, %fd100;
	}
	{
	.reg .b32 %temp; 
	mov.b64 	{%temp, %r15}, %fd100;
	}
	shl.b32 	%r33, %r13, 20;
	add.s32 	%r34, %r33, %r15;
	mov.b64 	%fd108, {%r14, %r34};
	{
	.reg .b32 %temp; 
	mov.b64 	{%temp, %r35}, %fd4;
	}
	mov.b32 	%f2, %r35;
	abs.f32 	%f1, %f2;
	setp.lt.f32 	%p4, %f1, 0f4086232B;
	@%p4 bra 	$L__BB5_7;
	setp.lt.f64 	%p5, %fd4, 0d0000000000000000;
	add.f64 	%fd101, %fd4, 0d7FF0000000000000;
	selp.f64 	%fd108, 0d0000000000000000, %fd101, %p5;
	setp.geu.f32 	%p6, %f1, 0f40874800;
	@%p6 bra 	$L__BB5_7;
	shr.u32 	%r36, %r13, 31;
	add.s32 	%r37, %r13, %r36;
	shr.s32 	%r38, %r37, 1;
	shl.b32 	%r39, %r38, 20;
	add.s32 	%r40, %r15, %r39;
	mov.b64 	%fd102, {%r14, %r40};
	sub.s32 	%r41, %r13, %r38;
	shl.b32 	%r42, %r41, 20;
	add.s32 	%r43, %r42, 1072693248;
	mov.b32 	%r44, 0;
	mov.b64 	%fd103, {%r44, %r43};
	mul.f64 	%fd108, %fd103, %fd102;
$L__BB5_7:
	abs.f64 	%fd104, %fd108;
	setp.eq.f64 	%p7, %fd104, 0d7FF0000000000000;
	fma.rn.f64 	%fd105, %fd108, %fd5, %fd108;
	selp.f64 	%fd106, %fd108, %fd105, %p7;
	st.param.f64 	[func_retval0], %fd106;
	ret;

}


// ===== COMPILED SASS (sm_100) =====

	.target	sm_100

	.elftype	@"ET_EXEC"


//--------------------- .note.nv.tkinfo           --------------------------
	.section	.note.nv.tkinfo,"",@"SHT_NOTE"
	.sectionflags	@"SHF_NOTE_NV_TKINFO"
	.tkinfo
        /*0018*/ 	.word	0x00000002
        /*0030*/ 	.string	""
        /*0030*/ 	.string	"ptxas"
        /*0030*/ 	.string	"Cuda compilation tools, release 13.0, V13.0.88"
        /*0030*/ 	.string	"Build cuda_13.0.r13.0/compiler.36424714_0"
        /*0030*/ 	.string	"-arch sm_100 -m 64 "



//--------------------- .note.nv.cuinfo           --------------------------
	.section	.note.nv.cuinfo,"",@"SHT_NOTE"
	.sectionflags	@"SHF_NOTE_NV_CUINFO"
        /*0018*/ 	.short	0x0002
        /*001a*/ 	.short	0x0064
        /*001c*/ 	.short	0x0082
	.zero		2


//--------------------- .nv.info                  --------------------------
	.section	.nv.info,"",@"SHT_CUDA_INFO"
	.align	4


	//----- nvinfo : EIATTR_REGCOUNT
	.align		4
        /*0000*/ 	.byte	0x04, 0x2f
        /*0002*/ 	.short	(.L_1 - .L_0)
	.align		4
.L_0:
        /*0004*/ 	.word	index@(_Z7memcopyPdii)
        /*0008*/ 	.word	0x00000008


	//----- nvinfo : EIATTR_FRAME_SIZE
	.align		4
.L_1:
        /*000c*/ 	.byte	0x04, 0x11
        /*000e*/ 	.short	(.L_3 - .L_2)
	.align		4
.L_2:
        /*0010*/ 	.word	index@(_Z7memcopyPdii)
        /*0014*/ 	.word	0x00000000


	//----- nvinfo : EIATTR_REGCOUNT
	.align		4
.L_3:
        /*0018*/ 	.byte	0x04, 0x2f
        /*001a*/ 	.short	(.L_5 - .L_4)
	.align		4
.L_4:
        /*001c*/ 	.word	index@(_Z13memcopy_triadPdS_S_dii)
        /*0020*/ 	.word	0x0000000e


	//----- nvinfo : EIATTR_FRAME_SIZE
	.align		4
.L_5:
        /*0024*/ 	.byte	0x04, 0x11
        /*0026*/ 	.short	(.L_7 - .L_6)
	.align		4
.L_6:
        /*0028*/ 	.word	index@(_Z13memcopy_triadPdS_S_dii)
        /*002c*/ 	.word	0x00000000


	//----- nvinfo : EIATTR_REGCOUNT
	.align		4
.L_7:
        /*0030*/ 	.byte	0x04, 0x2f
        /*0032*/ 	.short	(.L_9 - .L_8)
	.align		4
.L_8:
        /*0034*/ 	.word	index@(_Z21memcopy_triad_pow_intPdS_S_diii)
        /*0038*/ 	.word	0x0000001e


	//----- nvinfo : EIATTR_FRAME_SIZE
	.align		4
.L_9:
        /*003c*/ 	.byte	0x04, 0x11
        /*003e*/ 	.short	(.L_11 - .L_10)
	.align		4
.L_10:
        /*0040*/ 	.word	index@($_Z21memcopy_triad_pow_intPdS_S_diii$__internal_accurate_pow)
        /*0044*/ 	.word	0x00000000


	//----- nvinfo : EIATTR_FRAME_SIZE
	.align		4
.L_11:
        /*0048*/ 	.byte	0x04, 0x11
        /*004a*/ 	.short	(.L_13 - .L_12)
	.align		4
.L_12:
        /*004c*/ 	.word	index@(_Z21memcopy_triad_pow_intPdS_S_diii)
        /*0050*/ 	.word	0x00000000


	//----- nvinfo : EIATTR_REGCOUNT
	.align		4
.L_13:
        /*0054*/ 	.byte	0x04, 0x2f
        /*0056*/ 	.short	(.L_15 - .L_14)
	.align		4
.L_14:
        /*0058*/ 	.word	index@(_Z23memcopy_triad_pow_floatPdS_S_ddii)
        /*005c*/ 	.word	0x0000001e


	//----- nvinfo : EIATTR_FRAME_SIZE
	.align		4
.L_15:
        /*0060*/ 	.byte	0x04, 0x11
        /*0062*/ 	.short	(.L_17 - .L_16)
	.align		4
.L_16:
        /*0064*/ 	.word	index@($_Z23memcopy_triad_pow_floatPdS_S_ddii$__internal_accurate_pow)
        /*0068*/ 	.word	0x00000000


	//----- nvinfo : EIATTR_FRAME_SIZE
	.align		4
.L_17:
        /*006c*/ 	.byte	0x04, 0x11
        /*006e*/ 	.short	(.L_19 - .L_18)
	.align		4
.L_18:
        /*0070*/ 	.word	index@(_Z23memcopy_triad_pow_floatPdS_S_ddii)
        /*0074*/ 	.word	0x00000000


	//----- nvinfo : EIATTR_REGCOUNT
	.align		4
.L_19:
        /*0078*/ 	.byte	0x04, 0x2f
        /*007a*/ 	.short	(.L_21 - .L_20)
	.align		4
.L_20:
        /*007c*/ 	.word	index@(_Z11diff2D_stepPdS_S_ddddii)
        /*0080*/ 	.word	0x00000016


	//----- nvinfo : EIATTR_FRAME_SIZE
	.align		4
.L_21:
        /*0084*/ 	.byte	0x04, 0x11
        /*0086*/ 	.short	(.L_23 - .L_22)
	.align		4
.L_22:
        /*0088*/ 	.word	index@(_Z11diff2D_stepPdS_S_ddddii)
        /*008c*/ 	.word	0x00000000


	//----- nvinfo : EIATTR_MIN_STACK_SIZE
	.align		4
.L_23:
        /*0090*/ 	.byte	0x04, 0x12
        /*0092*/ 	.short	(.L_25 - .L_24)
	.align		4
.L_24:
        /*0094*/ 	.word	index@(_Z11diff2D_stepPdS_S_ddddii)
        /*0098*/ 	.word	0x00000000


	//----- nvinfo : EIATTR_MIN_STACK_SIZE
	.align		4
.L_25:
        /*009c*/ 	.byte	0x04, 0x12
        /*009e*/ 	.short	(.L_27 - .L_26)
	.align		4
.L_26:
        /*00a0*/ 	.word	index@(_Z23memcopy_triad_pow_floatPdS_S_ddii)
        /*00a4*/ 	.word	0x00000000


	//----- nvinfo : EIATTR_MIN_STACK_SIZE
	.align		4
.L_27:
        /*00a8*/ 	.byte	0x04, 0x12
        /*00aa*/ 	.short	(.L_29 - .L_28)
	.align		4
.L_28:
        /*00ac*/ 	.word	index@(_Z21memcopy_triad_pow_intPdS_S_diii)
        /*00b0*/ 	.word	0x00000000


	//----- nvinfo : EIATTR_MIN_STACK_SIZE
	.align		4
.L_29:
        /*00b4*/ 	.byte	0x04, 0x12
        /*00b6*/ 	.short	(.L_31 - .L_30)
	.align		4
.L_30:
        /*00b8*/ 	.word	index@(_Z13memcopy_triadPdS_S_dii)
        /*00bc*/ 	.word	0x00000000


	//----- nvinfo : EIATTR_MIN_STACK_SIZE
	.align		4
.L_31:
        /*00c0*/ 	.byte	0x04, 0x12
        /*00c2*/ 	.short	(.L_33 - .L_32)
	.align		4
.L_32:
        /*00c4*/ 	.word	index@(_Z7memcopyPdii)
        /*00c8*/ 	.word	0x00000000
.L_33:


//--------------------- .nv.compat                --------------------------
	.section	.nv.compat,"",@"SHT_CUDA_COMPAT_INFO"
	.align	4
        /*0000*/ 	.byte	0x02, 0x09, 0x00, 0x00, 0x02, 0x02, 0x01, 0x00, 0x02, 0x05, 0x05, 0x00, 0x03, 0x07, 0x01, 0x01
        /*0010*/ 	.byte	0x02, 0x03, 0x00, 0x00, 0x02, 0x06, 0x01, 0x00, 0x04, 0x0b, 0x08, 0x00, 0x01, 0x00, 0x00, 0x00
        /*0020*/ 	.byte	0x00, 0x00, 0x00, 0x00


//--------------------- .nv.info._Z11diff2D_stepPdS_S_ddddii --------------------------
	.section	.nv.info._Z11diff2D_stepPdS_S_ddddii,"",@"SHT_CUDA_INFO"
	.sectionflags	@""
	.align	4


	//----- nvinfo : EIATTR_CUDA_API_VERSION
	.align		4
        /*0000*/ 	.byte	0x04, 0x37
        /*0002*/ 	.short	(.L_35 - .L_34)
.L_34:
        /*0004*/ 	.word	0x00000082


	//----- nvinfo : EIATTR_KPARAM_INFO
	.align		4
.L_35:
        /*0008*/ 	.byte	0x04, 0x17
        /*000a*/ 	.short	(.L_37 - .L_36)
.L_36:
        /*000c*/ 	.word	0x00000000
        /*0010*/ 	.short	0x0008
        /*0012*/ 	.short	0x003c
        /*0014*/ 	.byte	0x00, 0xf0, 0x11, 0x00


	//----- nvinfo : EIATTR_KPARAM_INFO
	.align		4
.L_37:
        /*0018*/ 	.byte	0x04, 0x17
        /*001a*/ 	.short	(.L_39 - .L_38)
.L_38:
        /*001c*/ 	.word	0x00000000
        /*0020*/ 	.short	0x0007
        /*0022*/ 	.short	0x0038
        /*0024*/ 	.byte	0x00, 0xf0, 0x11, 0x00


	//----- nvinfo : EIATTR_KPARAM_INFO
	.align		4
.L_39:
        /*0028*/ 	.byte	0x04, 0x17
        /*002a*/ 	.short	(.L_41 - .L_40)
.L_40:
        /*002c*/ 	.word	0x00000000
        /*0030*/ 	.short	0x0006
        /*0032*/ 	.short	0x0030
        /*0034*/ 	.byte	0x00, 0xf0, 0x21, 0x00


	//----- nvinfo : EIATTR_KPARAM_INFO
	.align		4
.L_41:
        /*0038*/ 	.byte	0x04, 0x17
        /*003a*/ 	.short	(.L_43 - .L_42)
.L_42:
        /*003c*/ 	.word	0x00000000
        /*0040*/ 	.short	0x0005
        /*0042*/ 	.short	0x0028
        /*0044*/ 	.byte	0x00, 0xf0, 0x21, 0x00


	//----- nvinfo : EIATTR_KPARAM_INFO
	.align		4
.L_43:
        /*0048*/ 	.byte	0x04, 0x17
        /*004a*/ 	.short	(.L_45 - .L_44)
.L_44:
        /*004c*/ 	.word	0x00000000
        /*0050*/ 	.short	0x0004
        /*0052*/ 	.short	0x0020
        /*0054*/ 	.byte	0x00, 0xf0, 0x21, 0x00


	//----- nvinfo : EIATTR_KPARAM_INFO
	.align		4
.L_45:
        /*0058*/ 	.byte	0x04, 0x17
        /*005a*/ 	.short	(.L_47 - .L_46)
.L_46:
        /*005c*/ 	.word	0x00000000
        /*0060*/ 	.short	0x0003
        /*0062*/ 	.short	0x0018
        /*0064*/ 	.byte	0x00, 0xf0, 0x21, 0x00


	//----- nvinfo : EIATTR_KPARAM_INFO
	.align		4
.L_47:
        /*0068*/ 	.byte	0x04, 0x17
        /*006a*/ 	.short	(.L_49 - .L_48)
.L_48:
        /*006c*/ 	.word	0x00000000
        /*0070*/ 	.short	0x0002
        /*0072*/ 	.short	0x0010
        /*0074*/ 	.byte	0x00, 0xf5, 0x21, 0x00


	//----- nvinfo : EIATTR_KPARAM_INFO
	.align		4
.L_49:
        /*0078*/ 	.byte	0x04, 0x17
        /*007a*/ 	.short	(.L_51 - .L_50)
.L_50:
        /*007c*/ 	.word	0x00000000
        /*0080*/ 	.short	0x0001
        /*0082*/ 	.short	0x0008
        /*0084*/ 	.byte	0x00, 0xf5, 0x21, 0x00


	//----- nvinfo : EIATTR_KPARAM_INFO
	.align		4
.L_51:
        /*0088*/ 	.byte	0x04, 0x17
        /*008a*/ 	.short	(.L_53 - .L_52)
.L_52:
        /*008c*/ 	.word	0x00000000
        /*0090*/ 	.short	0x0000
        /*0092*/ 	.short	0x0000
        /*0094*/ 	.byte	0x00, 0xf5, 0x21, 0x00


	//----- nvinfo : EIATTR_SPARSE_MMA_MASK
	.align		4
.L_53:
        /*0098*/ 	.byte	0x03, 0x50
        /*009a*/ 	.short	0x0000


	//----- nvinfo : EIATTR_MAXREG_COUNT
	.align		4
        /*009c*/ 	.byte	0x03, 0x1b
        /*009e*/ 	.short	0x00ff


	//----- nvinfo : EIATTR_MERCURY_ISA_VERSION
	.align		4
        /*00a0*/ 	.byte	0x03, 0x5f
        /*00a2*/ 	.short	0x0101


	//----- nvinfo : EIATTR_VRC_CTA_INIT_COUNT
	.align		4
        /*00a4*/ 	.byte	0x02, 0x4a
	.zero		1
	.zero		1


	//----- nvinfo : EIATTR_EXIT_INSTR_OFFSETS
	.align		4
        /*00a8*/ 	.byte	0x04, 0x1c
        /*00aa*/ 	.short	(.L_55 - .L_54)


	//   ....[0]....
.L_54:
        /*00ac*/ 	.word	0x00000100


	//   ....[1]....
        /*00b0*/ 	.word	0x00000390


	//----- nvinfo : EIATTR_CBANK_PARAM_SIZE
	.align		4
.L_55:
        /*00b4*/ 	.byte	0x03, 0x19
        /*00b6*/ 	.short	0x0040


	//----- nvinfo : EIATTR_PARAM_CBANK
	.align		4
        /*00b8*/ 	.byte	0x04, 0x0a
        /*00ba*/ 	.short	(.L_57 - .L_56)
	.align		4
.L_56:
        /*00bc*/ 	.word	index@(.nv.constant0._Z11diff2D_stepPdS_S_ddddii)
        /*00c0*/ 	.short	0x0380
        /*00c2*/ 	.short	0x0040


	//----- nvinfo : EIATTR_SW_WAR
	.align		4
.L_57:
        /*00c4*/ 	.byte	0x04, 0x36
        /*00c6*/ 	.short	(.L_59 - .L_58)
.L_58:
        /*00c8*/ 	.word	0x00000008
.L_59:


//--------------------- .nv.info._Z23memcopy_triad_pow_floatPdS_S_ddii --------------------------
	.section	.nv.info._Z23memcopy_triad_pow_floatPdS_S_ddii,"",@"SHT_CUDA_INFO"
	.sectionflags	@""
	.align	4


	//----- nvinfo : EIATTR_CUDA_API_VERSION
	.align		4
        /*0000*/ 	.byte	0x04, 0x37
        /*0002*/ 	.short	(.L_61 - .L_60)
.L_60:
        /*0004*/ 	.word	0x00000082


	//----- nvinfo : EIATTR_KPARAM_INFO
	.align		4
.L_61:
        /*0008*/ 	.byte	0x04, 0x17
        /*000a*/ 	.short	(.L_63 - .L_62)
.L_62:
        /*000c*/ 	.word	0x00000000
        /*0010*/ 	.short	0x0006
        /*0012*/ 	.short	0x002c
        /*0014*/ 	.byte	0x00, 0xf0, 0x11, 0x00


	//----- nvinfo : EIATTR_KPARAM_INFO
	.align		4
.L_63:
        /*0018*/ 	.byte	0x04, 0x17
        /*001a*/ 	.short	(.L_65 - .L_64)
.L_64:
        /*001c*/ 	.word	0x00000000
        /*0020*/ 	.short	0x0005
        /*0022*/ 	.short	0x0028
        /*0024*/ 	.byte	0x00, 0xf0, 0x11, 0x00


	//----- nvinfo : EIATTR_KPARAM_INFO
	.align		4
.L_65:
        /*0028*/ 	.byte	0x04, 0x17
        /*002a*/ 	.short	(.L_67 - .L_66)
.L_66:
        /*002c*/ 	.word	0x00000000
        /*0030*/ 	.short	0x0004
        /*0032*/ 	.short	0x0020
        /*0034*/ 	.byte	0x00, 0xf0, 0x21, 0x00


	//----- nvinfo : EIATTR_KPARAM_INFO
	.align		4
.L_67:
        /*0038*/ 	.byte	0x04, 0x17
        /*003a*/ 	.short	(.L_69 - .L_68)
.L_68:
        /*003c*/ 	.word	0x00000000
        /*0040*/ 	.short	0x0003
        /*0042*/ 	.short	0x0018
        /*0044*/ 	.byte	0x00, 0xf0, 0x21, 0x00


	//----- nvinfo : EIATTR_KPARAM_INFO
	.align		4
.L_69:
        /*0048*/ 	.byte	0x04, 0x17
        /*004a*/ 	.short	(.L_71 - .L_70)
.L_70:
        /*004c*/ 	.word	0x00000000
        /*0050*/ 	.short	0x0002
        /*0052*/ 	.short	0x0010
        /*0054*/ 	.byte	0x00, 0xf5, 0x21, 0x00


	//----- nvinfo : EIATTR_KPARAM_INFO
	.align		4
.L_71:
        /*0058*/ 	.byte	0x04, 0x17
        /*005a*/ 	.short	(.L_73 - .L_72)
.L_72:
        /*005c*/ 	.word	0x00000000
        /*0060*/ 	.short	0x0001
        /*0062*/ 	.short	0x0008
        /*0064*/ 	.byte	0x00, 0xf5, 0x21, 0x00


	//----- nvinfo : EIATTR_KPARAM_INFO
	.align		4
.L_73:
        /*0068*/ 	.byte	0x04, 0x17
        /*006a*/ 	.short	(.L_75 - .L_74)
.L_74:
        /*006c*/ 	.word	0x00000000
        /*0070*/ 	.short	0x0000
        /*0072*/ 	.short	0x0000
        /*0074*/ 	.byte	0x00, 0xf5, 0x21, 0x00


	//----- nvinfo : EIATTR_SPARSE_MMA_MASK
	.align		4
.L_75:
        /*0078*/ 	.byte	0x03, 0x50
        /*007a*/ 	.short	0x0000


	//----- nvinfo : EIATTR_MAXREG_COUNT
	.align		4
        /*007c*/ 	.byte	0x03, 0x1b
        /*007e*/ 	.short	0x00ff


	//----- nvinfo : EIATTR_MERCURY_ISA_VERSION
	.align		4
        /*0080*/ 	.byte	0x03, 0x5f
        /*0082*/ 	.short	0x0101


	//----- nvinfo : EIATTR_VRC_CTA_INIT_COUNT
	.align		4
        /*0084*/ 	.byte	0x02, 0x4a
	.zero		1
	.zero		1


	//----- nvinfo : EIATTR_EXIT_INSTR_OFFSETS
	.align		4
        /*0088*/ 	.byte	0x04, 0x1c
        /*008a*/ 	.short	(.L_77 - .L_76)


	//   ....[0]....
.L_76:
        /*008c*/ 	.word	0x000000c0


	//   ....[1]....
        /*0090*/ 	.word	0x00000670


	//----- nvinfo : EIATTR_CRS_STACK_SIZE
	.align		4
.L_77:
        /*0094*/ 	.byte	0x04, 0x1e
        /*0096*/ 	.short	(.L_79 - .L_78)
.L_78:
        /*0098*/ 	.word	0x00000000


	//----- nvinfo : EIATTR_CBANK_PARAM_SIZE
	.align		4
.L_79:
        /*009c*/ 	.byte	0x03, 0x19
        /*009e*/ 	.short	0x0030


	//----- nvinfo : EIATTR_PARAM_CBANK
	.align		4
        /*00a0*/ 	.byte	0x04, 0x0a
        /*00a2*/ 	.short	(.L_81 - .L_80)
	.align		4
.L_80:
        /*00a4*/ 	.word	index@(.nv.constant0._Z23memcopy_triad_pow_floatPdS_S_ddii)
        /*00a8*/ 	.short	0x0380
        /*00aa*/ 	.short	0x0030


	//----- nvinfo : EIATTR_SW_WAR
	.align		4
.L_81:
        /*00ac*/ 	.byte	0x04, 0x36
        /*00ae*/ 	.short	(.L_83 - .L_82)
.L_82:
        /*00b0*/ 	.word	0x00000008
.L_83:


//--------------------- .nv.info._Z21memcopy_triad_pow_intPdS_S_diii --------------------------
	.section	.nv.info._Z21memcopy_triad_pow_intPdS_S_diii,"",@"SHT_CUDA_INFO"
	.sectionflags	@""
	.align	4


	//----- nvinfo : EIATTR_CUDA_API_VERSION
	.align		4
        /*0000*/ 	.byte	0x04, 0x37
        /*0002*/ 	.short	(.L_85 - .L_84)
.L_84:
        /*0004*/ 	.word	0x00000082


	//----- nvinfo : EIATTR_KPARAM_INFO
	.align		4
.L_85:
        /*0008*/ 	.byte	0x04, 0x17
        /*000a*/ 	.short	(.L_87 - .L_86)
.L_86:
        /*000c*/ 	.word	0x00000000
        /*0010*/ 	.short	0x0006
        /*0012*/ 	.short	0x0028
        /*0014*/ 	.byte	0x00, 0xf0, 0x11, 0x00


	//----- nvinfo : EIATTR_KPARAM_INFO
	.align		4
.L_87:
        /*0018*/ 	.byte	0x04, 0x17
        /*001a*/ 	.short	(.L_89 - .L_88)
.L_88:
        /*001c*/ 	.word	0x00000000
        /*0020*/ 	.short	0x0005
        /*0022*/ 	.short	0x0024
        /*0024*/ 	.byte	0x00, 0xf0, 0x11, 0x00


	//----- nvinfo : EIATTR_KPARAM_INFO
	.align		4
.L_89:
        /*0028*/ 	.byte	0x04, 0x17
        /*002a*/ 	.short	(.L_91 - .L_90)
.L_90:
        /*002c*/ 	.word	0x00000000
        /*0030*/ 	.short	0x0004
        /*0032*/ 	.short	0x0020
        /*0034*/ 	.byte	0x00, 0xf0, 0x11, 0x00


	//----- nvinfo : EIATTR_KPARAM_INFO
	.align		4
.L_91:
        /*0038*/ 	.byte	0x04, 0x17
        /*003a*/ 	.short	(.L_93 - .L_92)
.L_92:
        /*003c*/ 	.word	0x00000000
        /*0040*/ 	.short	0x0003
        /*0042*/ 	.short	0x0018
        /*0044*/ 	.byte	0x00, 0xf0, 0x21, 0x00


	//----- nvinfo : EIATTR_KPARAM_INFO
	.align		4
.L_93:
        /*0048*/ 	.byte	0x04, 0x17
        /*004a*/ 	.short	(.L_95 - .L_94)
.L_94:
        /*004c*/ 	.word	0x00000000
        /*0050*/ 	.short	0x0002
        /*0052*/ 	.short	0x0010
        /*0054*/ 	.byte	0x00, 0xf5, 0x21, 0x00


	//----- nvinfo : EIATTR_KPARAM_INFO
	.align		4
.L_95:
        /*0058*/ 	.byte	0x04, 0x17
        /*005a*/ 	.short	(.L_97 - .L_96)
.L_96:
        /*005c*/ 	.word	0x00000000
        /*0060*/ 	.short	0x0001
        /*0062*/ 	.short	0x0008
        /*0064*/ 	.byte	0x00, 0xf5, 0x21, 0x00


	//----- nvinfo : EIATTR_KPARAM_INFO
	.align		4
.L_97:
        /*0068*/ 	.byte	0x04, 0x17
        /*006a*/ 	.short	(.L_99 - .L_98)
.L_98:
        /*006c*/ 	.word	0x00000000
        /*0070*/ 	.short	0x0000
        /*0072*/ 	.short	0x0000
        /*0074*/ 	.byte	0x00, 0xf5, 0x21, 0x00


	//----- nvinfo : EIATTR_SPARSE_MMA_MASK
	.align		4
.L_99:
        /*0078*/ 	.byte	0x03, 0x50
        /*007a*/ 	.short	0x0000


	//----- nvinfo : EIATTR_MAXREG_COUNT
	.align		4
        /*007c*/ 	.byte	0x03, 0x1b
        /*007e*/ 	.short	0x00ff


	//----- nvinfo : EIATTR_MERCURY_ISA_VERSION
	.align		4
        /*0080*/ 	.byte	0x03, 0x5f
        /*0082*/ 	.short	0x0101


	//----- nvinfo : EIATTR_VRC_CTA_INIT_COUNT
	.align		4
        /*0084*/ 	.byte	0x02, 0x4a
	.zero		1
	.zero		1


	//----- nvinfo : EIATTR_EXIT_INSTR_OFFSETS
	.align		4
        /*0088*/ 	.byte	0x04, 0x1c
        /*008a*/ 	.short	(.L_101 - .L_100)


	//   ....[0]....
.L_100:
        /*008c*/ 	.word	0x000000d0


	//   ....[1]....
        /*0090*/ 	.word	0x00000540


	//----- nvinfo : EIATTR_CRS_STACK_SIZE
	.align		4
.L_101:
        /*0094*/ 	.byte	0x04, 0x1e
        /*0096*/ 	.short	(.L_103 - .L_102)
.L_102:
        /*0098*/ 	.word	0x00000000


	//----- nvinfo : EIATTR_CBANK_PARAM_SIZE
	.align		4
.L_103:
        /*009c*/ 	.byte	0x03, 0x19
        /*009e*/ 	.short	0x002c


	//----- nvinfo : EIATTR_PARAM_CBANK
	.align		4
        /*00a0*/ 	.byte	0x04, 0x0a
        /*00a2*/ 	.short	(.L_105 - .L_104)
	.align		4
.L_104:
        /*00a4*/ 	.word	index@(.nv.constant0._Z21memcopy_triad_pow_intPdS_S_diii)
        /*00a8*/ 	.short	0x0380
        /*00aa*/ 	.short	0x002c


	//----- nvinfo : EIATTR_SW_WAR
	.align		4
.L_105:
        /*00ac*/ 	.byte	0x04, 0x36
        /*00ae*/ 	.short	(.L_107 - .L_106)
.L_106:
        /*00b0*/ 	.word	0x00000008
.L_107:


//--------------------- .nv.info._Z13memcopy_triadPdS_S_dii --------------------------
	.section	.nv.info._Z13memcopy_triadPdS_S_dii,"",@"SHT_CUDA_INFO"
	.sectionflags	@""
	.align	4


	//----- nvinfo : EIATTR_CUDA_API_VERSION
	.align		4
        /*0000*/ 	.byte	0x04, 0x37
        /*0002*/ 	.short	(.L_109 - .L_108)
.L_108:
        /*0004*/ 	.word	0x00000082


	//----- nvinfo : EIATTR_KPARAM_INFO
	.align		4
.L_109:
        /*0008*/ 	.byte	0x04, 0x17
        /*000a*/ 	.short	(.L_111 - .L_110)
.L_110:
        /*000c*/ 	.word	0x00000000
        /*0010*/ 	.short	0x0005
        /*0012*/ 	.short	0x0024
        /*0014*/ 	.byte	0x00, 0xf0, 0x11, 0x00


	//----- nvinfo : EIATTR_KPARAM_INFO
	.align		4
.L_111:
        /*0018*/ 	.byte	0x04, 0x17
        /*001a*/ 	.short	(.L_113 - .L_112)
.L_112:
        /*001c*/ 	.word	0x00000000
        /*0020*/ 	.short	0x0004
        /*0022*/ 	.short	0x0020
        /*0024*/ 	.byte	0x00, 0xf0, 0x11, 0x00


	//----- nvinfo : EIATTR_KPARAM_INFO
	.align		4
.L_113:
        /*0028*/ 	.byte	0x04, 0x17
        /*002a*/ 	.short	(.L_115 - .L_114)
.L_114:
        /*002c*/ 	.word	0x00000000
        /*0030*/ 	.short	0x0003
        /*0032*/ 	.short	0x0018
        /*0034*/ 	.byte	0x00, 0xf0, 0x21, 0x00


	//----- nvinfo : EIATTR_KPARAM_INFO
	.align		4
.L_115:
        /*0038*/ 	.byte	0x04, 0x17
        /*003a*/ 	.short	(.L_117 - .L_116)
.L_116:
        /*003c*/ 	.word	0x00000000
        /*0040*/ 	.short	0x0002
        /*0042*/ 	.short	0x0010
        /*0044*/ 	.byte	0x00, 0xf5, 0x21, 0x00


	//----- nvinfo : EIATTR_KPARAM_INFO
	.align		4
.L_117:
        /*0048*/ 	.byte	0x04, 0x17
        /*004a*/ 	.short	(.L_119 - .L_118)
.L_118:
        /*004c*/ 	.word	0x00000000
        /*0050*/ 	.short	0x0001
        /*0052*/ 	.short	0x0008
        /*0054*/ 	.byte	0x00, 0xf5, 0x21, 0x00


	//----- nvinfo : EIATTR_KPARAM_INFO
	.align		4
.L_119:
        /*0058*/ 	.byte	0x04, 0x17
        /*005a*/ 	.short	(.L_121 - .L_120)
.L_120:
        /*005c*/ 	.word	0x00000000
        /*0060*/ 	.short	0x0000
        /*0062*/ 	.short	0x0000
        /*0064*/ 	.byte	0x00, 0xf5, 0x21, 0x00


	//----- nvinfo : EIATTR_SPARSE_MMA_MASK
	.align		4
.L_121:
        /*0068*/ 	.byte	0x03, 0x50
        /*006a*/ 	.short	0x0000


	//----- nvinfo : EIATTR_MAXREG_COUNT
	.align		4
        /*006c*/ 	.byte	0x03, 0x1b
        /*006e*/ 	.short	0x00ff


	//----- nvinfo : EIATTR_MERCURY_ISA_VERSION
	.align		4
        /*0070*/ 	.byte	0x03, 0x5f
        /*0072*/ 	.short	0x0101


	//----- nvinfo : EIATTR_VRC_CTA_INIT_COUNT
	.align		4
        /*0074*/ 	.byte	0x02, 0x4a
	.zero		1
	.zero		1


	//----- nvinfo : EIATTR_EXIT_INSTR_OFFSETS
	.align		4
        /*0078*/ 	.byte	0x04, 0x1c
        /*007a*/ 	.short	(.L_123 - .L_122)


	//   ....[0]....
.L_122:
        /*007c*/ 	.word	0x000000c0


	//   ....[1]....
        /*0080*/ 	.word	0x000001a0


	//----- nvinfo : EIATTR_CBANK_PARAM_SIZE
	.align		4
.L_123:
        /*0084*/ 	.byte	0x03, 0x19
        /*0086*/ 	.short	0x0028


	//----- nvinfo : EIATTR_PARAM_CBANK
	.align		4
        /*0088*/ 	.byte	0x04, 0x0a
        /*008a*/ 	.short	(.L_125 - .L_124)
	.align		4
.L_124:
        /*008c*/ 	.word	index@(.nv.constant0._Z13memcopy_triadPdS_S_dii)
        /*0090*/ 	.short	0x0380
        /*0092*/ 	.short	0x0028


	//----- nvinfo : EIATTR_SW_WAR
	.align		4
.L_125:
        /*0094*/ 	.byte	0x04, 0x36
        /*0096*/ 	.short	(.L_127 - .L_126)
.L_126:
        /*0098*/ 	.word	0x00000008
.L_127:


//--------------------- .nv.info._Z7memcopyPdii   --------------------------
	.section	.nv.info._Z7memcopyPdii,"",@"SHT_CUDA_INFO"
	.sectionflags	@""
	.align	4


	//----- nvinfo : EIATTR_CUDA_API_VERSION
	.align		4
        /*0000*/ 	.byte	0x04, 0x37
        /*0002*/ 	.short	(.L_129 - .L_128)
.L_128:
        /*0004*/ 	.word	0x00000082


	//----- nvinfo : EIATTR_KPARAM_INFO
	.align		4
.L_129:
        /*0008*/ 	.byte	0x04, 0x17
        /*000a*/ 	.short	(.L_131 - .L_130)
.L_130:
        /*000c*/ 	.word	0x00000000
        /*0010*/ 	.short	0x0002
        /*0012*/ 	.short	0x000c
        /*0014*/ 	.byte	0x00, 0xf0, 0x11, 0x00


	//----- nvinfo : EIATTR_KPARAM_INFO
	.align		4
.L_131:
        /*0018*/ 	.byte	0x04, 0x17
        /*001a*/ 	.short	(.L_133 - .L_132)
.L_132:
        /*001c*/ 	.word	0x00000000
        /*0020*/ 	.short	0x0001
        /*0022*/ 	.short	0x0008
        /*0024*/ 	.byte	0x00, 0xf0, 0x11, 0x00


	//----- nvinfo : EIATTR_KPARAM_INFO
	.align		4
.L_133:
        /*0028*/ 	.byte	0x04, 0x17
        /*002a*/ 	.short	(.L_135 - .L_134)
.L_134:
        /*002c*/ 	.word	0x00000000
        /*0030*/ 	.short	0x0000
        /*0032*/ 	.short	0x0000
        /*0034*/ 	.byte	0x00, 0xf5, 0x21, 0x00


	//----- nvinfo : EIATTR_SPARSE_MMA_MASK
	.align		4
.L_135:
        /*0038*/ 	.byte	0x03, 0x50
        /*003a*/ 	.short	0x0000


	//----- nvinfo : EIATTR_MAXREG_COUNT
	.align		4
        /*003c*/ 	.byte	0x03, 0x1b
        /*003e*/ 	.short	0x00ff


	//----- nvinfo : EIATTR_MERCURY_ISA_VERSION
	.align		4
        /*0040*/ 	.byte	0x03, 0x5f
        /*0042*/ 	.short	0x0101


	//----- nvinfo : EIATTR_VRC_CTA_INIT_COUNT
	.align		4
        /*0044*/ 	.byte	0x02, 0x4a
	.zero		1
	.zero		1


	//----- nvinfo : EIATTR_EXIT_INSTR_OFFSETS
	.align		4
        /*0048*/ 	.byte	0x04, 0x1c
        /*004a*/ 	.short	(.L_137 - .L_136)


	//   ....[0]....
.L_136:
        /*004c*/ 	.word	0x000000c0


	//   ....[1]....
        /*0050*/ 	.word	0x00000140


	//----- nvinfo : EIATTR_CBANK_PARAM_SIZE
	.align		4
.L_137:
        /*0054*/ 	.byte	0x03, 0x19
        /*0056*/ 	.short	0x0010


	//----- nvinfo : EIATTR_PARAM_CBANK
	.align		4
        /*0058*/ 	.byte	0x04, 0x0a
        /*005a*/ 	.short	(.L_139 - .L_138)
	.align		4
.L_138:
        /*005c*/ 	.word	index@(.nv.constant0._Z7memcopyPdii)
        /*0060*/ 	.short	0x0380
        /*0062*/ 	.short	0x0010


	//----- nvinfo : EIATTR_SW_WAR
	.align		4
.L_139:
        /*0064*/ 	.byte	0x04, 0x36
        /*0066*/ 	.short	(.L_141 - .L_140)
.L_140:
        /*0068*/ 	.word	0x00000008
.L_141:


//--------------------- .nv.callgraph             --------------------------
	.section	.nv.callgraph,"",@"SHT_CUDA_CALLGRAPH"
	.align	4
	.sectionentsize	8
	.align		4
        /*0000*/ 	.word	0x00000000
	.align		4
        /*0004*/ 	.word	0xffffffff
	.align		4
        /*0008*/ 	.word	0x00000000
	.align		4
        /*000c*/ 	.word	0xfffffffe
	.align		4
        /*0010*/ 	.word	0x00000000
	.align		4
        /*0014*/ 	.word	0xfffffffd
	.align		4
        /*0018*/ 	.word	0x00000000
	.align		4
        /*001c*/ 	.word	0xfffffffc


//--------------------- .text._Z11diff2D_stepPdS_S_ddddii --------------------------
	.section	.text._Z11diff2D_stepPdS_S_ddddii,"ax",@progbits
	.align	128
        .global         _Z11diff2D_stepPdS_S_ddddii
        .type           _Z11diff2D_stepPdS_S_ddddii,@function
        .size           _Z11diff2D_stepPdS_S_ddddii,(.L_x_18 - _Z11diff2D_stepPdS_S_ddddii)
        .other          _Z11diff2D_stepPdS_S_ddddii,@"STO_CUDA_ENTRY STV_DEFAULT"
_Z11diff2D_stepPdS_S_ddddii:
.text._Z11diff2D_stepPdS_S_ddddii:
[----:B------:R-:W-:Y:S01]  /*0000*/  LDC R1, c[0x0][0x37c] ;  /* 0x0000df00ff017b82 */ /* 0x000fe20000000800 */
[----:B------:R-:W0:Y:S07]  /*0010*/  S2R R0, SR_TID.Y ;  /* 0x0000000000007919 */ /* 0x000e2e0000002200 */
[----:B------:R-:W1:Y:S01]  /*0020*/  LDC R4, c[0x0][0x360] ;  /* 0x0000d800ff047b82 */ /* 0x000e620000000800 */
[----:B------:R-:W1:Y:S07]  /*0030*/  S2R R7, SR_TID.X ;  /* 0x0000000000077919 */ /* 0x000e6e0000002100 */
[----:B------:R-:W0:Y:S08]  /*0040*/  S2UR UR5, SR_CTAID.Y ;  /* 0x00000000000579c3 */ /* 0x000e300000002600 */
[----:B------:R-:W0:Y:S08]  /*0050*/  LDC R5, c[0x0][0x364] ;  /* 0x0000d900ff057b82 */ /* 0x000e300000000800 */
[----:B------:R-:W2:Y:S08]  /*0060*/  LDC.64 R2, c[0x0][0x3b8] ;  /* 0x0000ee00ff027b82 */ /* 0x000eb00000000a00 */
[----:B------:R-:W1:Y:S01]  /*0070*/  S2UR UR4, SR_CTAID.X ;  /* 0x00000000000479c3 */ /* 0x000e620000002500 */
[----:B0-----:R-:W-:Y:S01]  /*0080*/  IMAD R5, R5, UR5, R0 ;  /* 0x0000000505057c24 */ /* 0x001fe2000f8e0200 */
[----:B--2---:R-:W-:-:S04]  /*0090*/  IADD3 R0, PT, PT, R3, -0x1, RZ ;  /* 0xffffffff03007810 */ /* 0x004fc80007ffe0ff */
[C---:B------:R-:W-:Y:S02]  /*00a0*/  ISETP.GE.AND P0, PT, R5.reuse, R0, PT ;  /* 0x000000000500720c */ /* 0x040fe40003f06270 */
[----:B------:R-:W-:Y:S01]  /*00b0*/  IADD3 R0, PT, PT, R2, -0x1, RZ ;  /* 0xffffffff02007810 */ /* 0x000fe20007ffe0ff */
[----:B-1----:R-:W-:Y:S01]  /*00c0*/  IMAD R3, R4, UR4, R7 ;  /* 0x0000000404037c24 */ /* 0x002fe2000f8e0207 */
[----:B------:R-:W-:-:S04]  /*00d0*/  ISETP.EQ.OR P0, PT, R5, RZ, P0 ;  /* 0x000000ff0500720c */ /* 0x000fc80000702670 */
[----:B------:R-:W-:-:S04]  /*00e0*/  ISETP.LT.OR P0, PT, R3, 0x1, P0 ;  /* 0x000000010300780c */ /* 0x000fc80000701670 */
[----:B------:R-:W-:-:S13]  /*00f0*/  ISETP.GE.OR P0, PT, R3, R0, P0 ;  /* 0x000000000300720c */ /* 0x000fda0000706670 */
[----:B------:R-:W-:Y:S05]  /*0100*/  @P0 EXIT ;  /* 0x000000000000094d */ /* 0x000fea0003800000 */
[----:B------:R-:W0:Y:S01]  /*0110*/  LDC.64 R18, c[0x0][0x388] ;  /* 0x0000e200ff127b82 */ /* 0x000e220000000a00 */
[----:B------:R-:W1:Y:S01]  /*0120*/  LDCU.64 UR4, c[0x0][0x358] ;  /* 0x00006b00ff0477ac */ /* 0x000e620008000a00 */
[CC--:B------:R-:W-:Y:S01]  /*0130*/  IMAD R0, R5.reuse, R2.reuse, R3 ;  /* 0x0000000205007224 */ /* 0x0c0fe200078e0203 */
[----:B------:R-:W-:Y:S01]  /*0140*/  IADD3 R4, PT, PT, -R2, RZ, RZ ;  /* 0x000000ff02047210 */ /* 0x000fe20007ffe1ff */
[----:B------:R-:W-:Y:S01]  /*0150*/  IMAD R5, R5, R2, R2 ;  /* 0x0000000205057224 */ /* 0x000fe200078e0202 */
[----:B------:R-:W2:Y:S03]  /*0160*/  LDCU.64 UR6, c[0x0][0x3b0] ;  /* 0x00007600ff0677ac */ /* 0x000ea60008000a00 */
[----:B------:R-:W3:Y:S01]  /*0170*/  LDC.64 R6, c[0x0][0x398] ;  /* 0x0000e600ff067b82 */ /* 0x000ee20000000a00 */
[----:B------:R-:W-:Y:S01]  /*0180*/  LEA R4, R4, R5, 0x1 ;  /* 0x0000000504047211 */ /* 0x000fe200078e08ff */
[----:B------:R-:W4:Y:S03]  /*0190*/  LDCU.128 UR8, c[0x0][0x3a0] ;  /* 0x00007400ff0877ac */ /* 0x000f260008000c00 */
[----:B------:R-:W-:Y:S01]  /*01a0*/  IADD3 R5, PT, PT, R3, R4, RZ ;  /* 0x0000000403057210 */ /* 0x000fe20007ffe0ff */
[----:B0-----:R-:W-:-:S04]  /*01b0*/  IMAD.WIDE R8, R0, 0x8, R18 ;  /* 0x0000000800087825 */ /* 0x001fc800078e0212 */
[----:B------:R-:W-:Y:S01]  /*01c0*/  IMAD.WIDE R18, R5, 0x8, R18 ;  /* 0x0000000805127825 */ /* 0x000fe200078e0212 */
[----:B-1----:R-:W5:Y:S01]  /*01d0*/  LDG.E.64 R10, desc[UR4][R8.64+0x8] ;  /* 0x00000804080a7981 */ /* 0x002f62000c1e1b00 */
[----:B------:R-:W0:Y:S02]  /*01e0*/  LDC.64 R4, c[0x0][0x390] ;  /* 0x0000e400ff047b82 */ /* 0x000e240000000a00 */
[----:B------:R-:W-:Y:S01]  /*01f0*/  IMAD.WIDE R14, R2, 0x8, R8 ;  /* 0x00000008020e7825 */ /* 0x000fe200078e0208 */
[----:B------:R-:W2:Y:S04]  /*0200*/  LDG.E.64 R12, desc[UR4][R8.64+-0x8] ;  /* 0xfffff804080c7981 */ /* 0x000ea8000c1e1b00 */
[----:B------:R-:W4:Y:S04]  /*0210*/  LDG.E.64 R2, desc[UR4][R8.64] ;  /* 0x0000000408027981 */ /* 0x000f28000c1e1b00 */
[----:B------:R-:W4:Y:S04]  /*0220*/  LDG.E.64 R14, desc[UR4][R14.64] ;  /* 0x000000040e0e7981 */ /* 0x000f28000c1e1b00 */
[----:B------:R-:W3:Y:S01]  /*0230*/  LDG.E.64 R18, desc[UR4][R18.64] ;  /* 0x0000000412127981 */ /* 0x000ee2000c1e1b00 */
[----:B0-----:R-:W-:-:S06]  /*0240*/  IMAD.WIDE R4, R0, 0x8, R4 ;  /* 0x0000000800047825 */ /* 0x001fcc00078e0204 */
[----:B------:R-:W2:Y:S01]  /*0250*/  LDG.E.64 R4, desc[UR4][R4.64] ;  /* 0x0000000404047981 */ /* 0x000ea2000c1e1b00 */
[C---:B----4-:R-:W-:Y:S02]  /*0260*/  DADD R16, -R2.reuse, R14 ;  /* 0x0000000002107229 */ /* 0x050fe4000000010e */
[C---:B-----5:R-:W-:Y:S02]  /*0270*/  DADD R10, -R2.reuse, R10 ;  /* 0x00000000020a7229 */ /* 0x060fe4000000010a */
[----:B---3--:R-:W-:-:S04]  /*0280*/  DADD R18, R2, -R18 ;  /* 0x0000000002127229 */ /* 0x008fc80000000812 */
[-C--:B------:R-:W-:Y:S02]  /*0290*/  DMUL R16, R16, R6.reuse ;  /* 0x0000000610107228 */ /* 0x080fe40000000000 */
[----:B--2---:R-:W-:Y:S02]  /*02a0*/  DADD R12, R2, -R12 ;  /* 0x00000000020c7229 */ /* 0x004fe4000000080c */
[-C--:B------:R-:W-:Y:S02]  /*02b0*/  DMUL R10, R10, R6.reuse ;  /* 0x000000060a0a7228 */ /* 0x080fe40000000000 */
[-C--:B------:R-:W-:Y:S02]  /*02c0*/  DMUL R18, R18, R6.reuse ;  /* 0x0000000612127228 */ /* 0x080fe40000000000 */
[----:B------:R-:W-:Y:S02]  /*02d0*/  DMUL R16, R16, UR6 ;  /* 0x0000000610107c28 */ /* 0x000fe40008000000 */
[----:B------:R-:W-:-:S02]  /*02e0*/  DMUL R12, R12, R6 ;  /* 0x000000060c0c7228 */ /* 0x000fc40000000000 */
[----:B------:R-:W-:Y:S01]  /*02f0*/  DMUL R10, R10, UR10 ;  /* 0x0000000a0a0a7c28 */ /* 0x000fe20008000000 */
[----:B------:R-:W0:Y:S03]  /*0300*/  LDC.64 R6, c[0x0][0x380] ;  /* 0x0000e000ff067b82 */ /* 0x000e260000000a00 */
[----:B------:R-:W-:-:S04]  /*0310*/  DFMA R16, R18, UR6, -R16 ;  /* 0x0000000612107c2b */ /* 0x000fc80008000810 */
[----:B------:R-:W-:-:S04]  /*0320*/  DFMA R10, R12, UR10, -R10 ;  /* 0x0000000a0c0a7c2b */ /* 0x000fc8000800080a */
[----:B------:R-:W-:-:S08]  /*0330*/  DMUL R16, R16, UR6 ;  /* 0x0000000610107c28 */ /* 0x000fd00008000000 */
[----:B------:R-:W-:-:S08]  /*0340*/  DFMA R10, -R10, UR10, -R16 ;  /* 0x0000000a0a0a7c2b */ /* 0x000fd00008000910 */
[----:B------:R-:W-:-:S08]  /*0350*/  DMUL R4, R4, R10 ;  /* 0x0000000a04047228 */ /* 0x000fd00000000000 */
[----:B------:R-:W-:Y:S01]  /*0360*/  DFMA R4, R4, UR8, R2 ;  /* 0x0000000804047c2b */ /* 0x000fe20008000002 */
[----:B0-----:R-:W-:-:S06]  /*0370*/  IMAD.WIDE R2, R0, 0x8, R6 ;  /* 0x0000000800027825 */ /* 0x001fcc00078e0206 */
[----:B------:R-:W-:Y:S01]  /*0380*/  STG.E.64 desc[UR4][R2.64], R4 ;  /* 0x0000000402007986 */ /* 0x000fe2000c101b04 */
[----:B------:R-:W-:Y:S05]  /*0390*/  EXIT ;  /* 0x000000000000794d */ /* 0x000fea0003800000 */
.L_x_0:
[----:B------:R-:W-:-:S00]  /*03a0*/  BRA `(.L_x_0) ;  /* 0xfffffffc00fc7947 */ /* 0x000fc0000383ffff */
[----:B------:R-:W-:-:S00]  /*03b0*/  NOP ;  /* 0x0000000000007918 */ /* 0x000fc00000000000 */
        /* <DEDUP_REMOVED lines=12> */
.L_x_18:


//--------------------- .text._Z23memcopy_triad_pow_floatPdS_S_ddii --------------------------
	.section	.text._Z23memcopy_triad_pow_floatPdS_S_ddii,"ax",@progbits
	.align	128
        .global         _Z23memcopy_triad_pow_floatPdS_S_ddii
        .type           _Z23memcopy_triad_pow_floatPdS_S_ddii,@function
        .size           _Z23memcopy_triad_pow_floatPdS_S_ddii,(.L_x_16 - _Z23memcopy_triad_pow_floatPdS_S_ddii)
        .other          _Z23memcopy_triad_pow_floatPdS_S_ddii,@"STO_CUDA_ENTRY STV_DEFAULT"
_Z23memcopy_triad_pow_floatPdS_S_ddii:
.text._Z23memcopy_triad_pow_floatPdS_S_ddii:
[----:B------:R-:W-:Y:S01]  /*0000*/  LDC R1, c[0x0][0x37c] ;  /* 0x0000df00ff017b82 */ /* 0x000fe20000000800 */
[----:B------:R-:W0:Y:S07]  /*0010*/  S2R R0, SR_TID.Y ;  /* 0x0000000000007919 */ /* 0x000e2e0000002200 */
[----:B------:R-:W1:Y:S01]  /*0020*/  LDC R20, c[0x0][0x360] ;  /* 0x0000d800ff147b82 */ /* 0x000e620000000800 */
[----:B------:R-:W2:Y:S01]  /*0030*/  LDCU.64 UR6, c[0x0][0x3a8] ;  /* 0x00007500ff0677ac */ /* 0x000ea20008000a00 */
[----:B------:R-:W1:Y:S06]  /*0040*/  S2R R3, SR_TID.X ;  /* 0x0000000000037919 */ /* 0x000e6c0000002100 */
[----:B------:R-:W0:Y:S08]  /*0050*/  S2UR UR5, SR_CTAID.Y ;  /* 0x00000000000579c3 */ /* 0x000e300000002600 */
[----:B------:R-:W0:Y:S08]  /*0060*/  LDC R5, c[0x0][0x364] ;  /* 0x0000d900ff057b82 */ /* 0x000e300000000800 */
[----:B------:R-:W1:Y:S01]  /*0070*/  S2UR UR4, SR_CTAID.X ;  /* 0x00000000000479c3 */ /* 0x000e620000002500 */
[----:B0-----:R-:W-:-:S05]  /*0080*/  IMAD R5, R5, UR5, R0 ;  /* 0x0000000505057c24 */ /* 0x001fca000f8e0200 */
[----:B--2---:R-:W-:Y:S01]  /*0090*/  ISETP.GE.AND P0, PT, R5, UR7, PT ;  /* 0x0000000705007c0c */ /* 0x004fe2000bf06270 */
[----:B-1----:R-:W-:-:S05]  /*00a0*/  IMAD R20, R20, UR4, R3 ;  /* 0x0000000414147c24 */ /* 0x002fca000f8e0203 */
[----:B------:R-:W-:-:S13]  /*00b0*/  ISETP.GE.OR P0, PT, R20, UR6, P0 ;  /* 0x0000000614007c0c */ /* 0x000fda0008706670 */
[----:B------:R-:W-:Y:S05]  /*00c0*/  @P0 EXIT ;  /* 0x000000000000094d */ /* 0x000fea0003800000 */
[----:B------:R-:W0:Y:S01]  /*00d0*/  LDC.64 R2, c[0x0][0x390] ;  /* 0x0000e400ff027b82 */ /* 0x000e220000000a00 */
[----:B------:R-:W1:Y:S01]  /*00e0*/  LDCU.64 UR8, c[0x0][0x358] ;  /* 0x00006b00ff0877ac */ /* 0x000e620008000a00 */
[----:B------:R-:W-:-:S06]  /*00f0*/  IMAD R20, R5, UR6, R20 ;  /* 0x0000000605147c24 */ /* 0x000fcc000f8e0214 */
[----:B------:R-:W2:Y:S08]  /*0100*/  LDC.64 R4, c[0x0][0x388] ;  /* 0x0000e200ff047b82 */ /* 0x000eb00000000a00 */
[----:B------:R-:W3:Y:S01]  /*0110*/  LDC.64 R10, c[0x0][0x3a0] ;  /* 0x0000e800ff0a7b82 */ /* 0x000ee20000000a00 */
[----:B0-----:R-:W-:-:S06]  /*0120*/  IMAD.WIDE R2, R20, 0x8, R2 ;  /* 0x0000000814027825 */ /* 0x001fcc00078e0202 */
[----:B-1----:R-:W4:Y:S01]  /*0130*/  LDG.E.64 R2, desc[UR8][R2.64] ;  /* 0x0000000802027981 */ /* 0x002f22000c1e1b00 */
[----:B--2---:R-:W-:-:S06]  /*0140*/  IMAD.WIDE R4, R20, 0x8, R4 ;  /* 0x0000000814047825 */ /* 0x004fcc00078e0204 */
[----:B------:R-:W5:Y:S01]  /*0150*/  LDG.E.64 R4, desc[UR8][R4.64] ;  /* 0x0000000804047981 */ /* 0x000f62000c1e1b00 */
[----:B------:R-:W-:Y:S01]  /*0160*/  BSSY.RECONVERGENT B0, `(.L_x_1) ;  /* 0x0000025000007945 */ /* 0x000fe20003800200 */
[----:B---3--:R-:W-:-:S04]  /*0170*/  SHF.R.U32.HI R0, RZ, 0x14, R11 ;  /* 0x00000014ff007819 */ /* 0x008fc8000001160b */
[----:B------:R-:W-:-:S05]  /*0180*/  LOP3.LUT R0, R0, 0x7ff, RZ, 0xc0, !PT ;  /* 0x000007ff00007812 */ /* 0x000fca00078ec0ff */
[----:B------:R-:W-:-:S05]  /*0190*/  VIADD R9, R0, 0xfffffc0c ;  /* 0xfffffc0c00097836 */ /* 0x000fca0000000000 */
[CC--:B------:R-:W-:Y:S02]  /*01a0*/  SHF.L.U32 R0, R10.reuse, R9.reuse, RZ ;  /* 0x000000090a007219 */ /* 0x0c0fe400000006ff */
[----:B------:R-:W-:Y:S02]  /*01b0*/  SHF.L.U64.HI R9, R10, R9, R11 ;  /* 0x000000090a097219 */ /* 0x000fe4000001020b */
[----:B------:R-:W-:-:S04]  /*01c0*/  ISETP.NE.U32.AND P0, PT, R0, RZ, PT ;  /* 0x000000ff0000720c */ /* 0x000fc80003f05070 */
[----:B------:R-:W-:-:S04]  /*01d0*/  ISETP.NE.AND.EX P0, PT, R9, -0x80000000, PT, P0 ;  /* 0x800000000900780c */ /* 0x000fc80003f05300 */
[----:B------:R-:W-:Y:S01]  /*01e0*/  PLOP3.LUT P1, PT, P0, PT, PT, 0x8, 0x80 ;  /* 0x000000000080781c */ /* 0x000fe2000072e170 */
[----:B----4-:R-:W-:-:S06]  /*01f0*/  DSETP.NEU.AND P2, PT, R2, RZ, PT ;  /* 0x000000ff0200722a */ /* 0x010fcc0003f4d000 */
[----:B------:R-:W-:-:S08]  /*0200*/  ISETP.GE.OR P3, PT, R11, RZ, P2 ;  /* 0x000000ff0b00720c */ /* 0x000fd00001766670 */
[----:B------:R-:W0:Y:S01]  /*0210*/  @!P2 LDC.64 R6, c[0x0][0x3a0] ;  /* 0x0000e800ff06ab82 */ /* 0x000e220000000a00 */
[----:B------:R-:W-:Y:S01]  /*0220*/  @!P2 IMAD.MOV.U32 R8, RZ, RZ, RZ ;  /* 0x000000ffff08a224 */ /* 0x000fe200078e00ff */
[----:B0-----:R-:W-:-:S06]  /*0230*/  @!P2 DSETP.NEU.AND P1, PT, |R6|, 0.5, !P0 ;  /* 0x3fe000000600a42a */ /* 0x001fcc000472d200 */
[----:B------:R-:W-:-:S04]  /*0240*/  @!P2 SEL R9, R3, RZ, P1 ;  /* 0x000000ff0309a207 */ /* 0x000fc80000800000 */
[----:B------:R-:W-:Y:S01]  /*0250*/  @!P3 LOP3.LUT R9, R9, 0x7ff00000, RZ, 0xfc, !PT ;  /* 0x7ff000000909b812 */ /* 0x000fe200078efcff */
[----:B------:R-:W-:Y:S06]  /*0260*/  @!P2 BRA `(.L_x_2) ;  /* 0x000000000050a947 */ /* 0x000fec0003800000 */
[----:B------:R-:W-:Y:S01]  /*0270*/  DADD R10, -RZ, |R2| ;  /* 0x00000000ff0a7229 */ /* 0x000fe20000000502 */
[----:B------:R-:W-:Y:S01]  /*0280*/  BSSY.RECONVERGENT B1, `(.L_x_3) ;  /* 0x0000003000017945 */ /* 0x000fe20003800200 */
[----:B------:R-:W-:-:S09]  /*0290*/  MOV R0, 0x2b0 ;  /* 0x000002b000007802 */ /* 0x000fd20000000f00 */
[----:B-----5:R-:W-:Y:S05]  /*02a0*/  CALL.REL.NOINC `($_Z23memcopy_triad_pow_floatPdS_S_ddii$__internal_accurate_pow) ;  /* 0x0000000000f47944 */ /* 0x020fea0003c00000 */
[----:B------:R-:W-:Y:S05]  /*02b0*/  BSYNC.RECONVERGENT B1 ;  /* 0x0000000000017941 */ /* 0x000fea0003800200 */
.L_x_3:
[----:B------:R-:W0:Y:S01]  /*02c0*/  LDCU.64 UR4, c[0x0][0x3a0] ;  /* 0x00007400ff0477ac */ /* 0x000e220008000a00 */
[----:B------:R-:W-:Y:S01]  /*02d0*/  IMAD.MOV.U32 R10, RZ, RZ, R15 ;  /* 0x000000ffff0a7224 */ /* 0x000fe200078e000f */
[----:B------:R-:W-:Y:S01]  /*02e0*/  ISETP.GE.AND P2, PT, R3, RZ, PT ;  /* 0x000000ff0300720c */ /* 0x000fe20003f46270 */
[----:B------:R-:W-:-:S06]  /*02f0*/  IMAD.MOV.U32 R11, RZ, RZ, R12 ;  /* 0x000000ffff0b7224 */ /* 0x000fcc00078e000c */
[----:B------:R-:W-:Y:S01]  /*0300*/  DADD R10, -RZ, -R10 ;  /* 0x00000000ff0a7229 */ /* 0x000fe2000000090a */
[----:B0-----:R-:W-:Y:S02]  /*0310*/  IMAD.U32 R6, RZ, RZ, UR4 ;  /* 0x00000004ff067e24 */ /* 0x001fe4000f8e00ff */
[----:B------:R-:W-:-:S04]  /*0320*/  IMAD.U32 R7, RZ, RZ, UR5 ;  /* 0x00000005ff077e24 */ /* 0x000fc8000f8e00ff */
[----:B------:R-:W0:Y:S02]  /*0330*/  FRND.F64.TRUNC R8, R6 ;  /* 0x0000000600087313 */ /* 0x000e24000030d800 */
[----:B0-----:R-:W-:Y:S01]  /*0340*/  DSETP.NEU.AND P0, PT, R8, R6, PT ;  /* 0x000000060800722a */ /* 0x001fe20003f0d000 */
[-C--:B------:R-:W-:Y:S02]  /*0350*/  FSEL R8, R10, R15.reuse, P1 ;  /* 0x0000000f0a087208 */ /* 0x080fe40000800000 */
[-C--:B------:R-:W-:Y:S02]  /*0360*/  FSEL R9, R11, R12.reuse, P1 ;  /* 0x0000000c0b097208 */ /* 0x080fe40000800000 */
[----:B------:R-:W-:Y:S02]  /*0370*/  FSEL R8, R8, R15, !P2 ;  /* 0x0000000f08087208 */ /* 0x000fe40005000000 */
[----:B------:R-:W-:-:S07]  /*0380*/  FSEL R9, R9, R12, !P2 ;  /* 0x0000000c09097208 */ /* 0x000fce0005000000 */
[----:B------:R-:W-:Y:S02]  /*0390*/  @P0 FSEL R8, R8, RZ, P2 ;  /* 0x000000ff08080208 */ /* 0x000fe40001000000 */
[----:B------:R-:W-:-:S07]  /*03a0*/  @P0 FSEL R9, R9, -QNAN , P2 ;  /* 0xfff8000009090808 */ /* 0x000fce0001000000 */
.L_x_2:
[----:B------:R-:W-:Y:S05]  /*03b0*/  BSYNC.RECONVERGENT B0 ;  /* 0x0000000000007941 */ /* 0x000fea0003800200 */
.L_x_1:
[----:B------:R-:W-:Y:S01]  /*03c0*/  DADD R10, R2, R6 ;  /* 0x00000000020a7229 */ /* 0x000fe20000000006 */
[----:B------:R-:W-:Y:S09]  /*03d0*/  BSSY.RECONVERGENT B0, `(.L_x_4) ;  /* 0x000001e000007945 */ /* 0x000ff20003800200 */
[----:B------:R-:W-:-:S04]  /*03e0*/  LOP3.LUT R10, R11, 0x7ff00000, RZ, 0xc0, !PT ;  /* 0x7ff000000b0a7812 */ /* 0x000fc800078ec0ff */
[----:B------:R-:W-:-:S13]  /*03f0*/  ISETP.NE.AND P0, PT, R10, 0x7ff00000, PT ;  /* 0x7ff000000a00780c */ /* 0x000fda0003f05270 */
[----:B------:R-:W-:Y:S05]  /*0400*/  @P0 BRA `(.L_x_5) ;  /* 0x0000000000680947 */ /* 0x000fea0003800000 */
[----:B------:R-:W-:-:S14]  /*0410*/  DSETP.NAN.AND P0, PT, R2, R6, PT ;  /* 0x000000060200722a */ /* 0x000fdc0003f08000 */
[----:B------:R-:W-:Y:S01]  /*0420*/  @P0 DADD R8, R2, R6 ;  /* 0x0000000002080229 */ /* 0x000fe20000000006 */
[----:B------:R-:W-:Y:S10]  /*0430*/  @P0 BRA `(.L_x_5) ;  /* 0x00000000005c0947 */ /* 0x000ff40003800000 */
[----:B------:R-:W-:-:S14]  /*0440*/  DSETP.NEU.AND P0, PT, |R6|, +INF , PT ;  /* 0x7ff000000600742a */ /* 0x000fdc0003f0d200 */
[----:B------:R-:W-:Y:S05]  /*0450*/  @P0 BRA `(.L_x_6) ;  /* 0x0000000000240947 */ /* 0x000fea0003800000 */
[----:B------:R-:W0:Y:S01]  /*0460*/  LDCU UR4, c[0x0][0x3a4] ;  /* 0x00007480ff0477ac */ /* 0x000e220008000800 */
[----:B------:R-:W-:-:S06]  /*0470*/  DSETP.GT.AND P0, PT, |R2|, 1, PT ;  /* 0x3ff000000200742a */ /* 0x000fcc0003f04200 */
[----:B------:R-:W-:Y:S01]  /*0480*/  SEL R8, RZ, 0x7ff00000, !P0 ;  /* 0x7ff00000ff087807 */ /* 0x000fe20004000000 */
[----:B------:R-:W-:Y:S01]  /*0490*/  DSETP.NEU.AND P0, PT, R2, -1, PT ;  /* 0xbff000000200742a */ /* 0x000fe20003f0d000 */
[----:B0-----:R-:W-:-:S13]  /*04a0*/  ISETP.LE.AND P1, PT, RZ, UR4, PT ;  /* 0x00000004ff007c0c */ /* 0x001fda000bf23270 */
[----:B------:R-:W-:-:S04]  /*04b0*/  @!P1 LOP3.LUT R8, R8, 0x7ff00000, RZ, 0x3c, !PT ;  /* 0x7ff0000008089812 */ /* 0x000fc800078e3cff */
[----:B------:R-:W-:Y:S01]  /*04c0*/  SEL R9, R8, 0x3ff00000, P0 ;  /* 0x3ff0000008097807 */ /* 0x000fe20000000000 */
[----:B------:R-:W-:Y:S01]  /*04d0*/  IMAD.MOV.U32 R8, RZ, RZ, RZ ;  /* 0x000000ffff087224 */ /* 0x000fe200078e00ff */
[----:B------:R-:W-:Y:S06]  /*04e0*/  BRA `(.L_x_5) ;  /* 0x0000000000307947 */ /* 0x000fec0003800000 */
.L_x_6:
[----:B------:R-:W-:-:S14]  /*04f0*/  DSETP.NEU.AND P0, PT, |R2|, +INF , PT ;  /* 0x7ff000000200742a */ /* 0x000fdc0003f0d200 */
[----:B------:R-:W-:Y:S05]  /*0500*/  @P0 BRA `(.L_x_5) ;  /* 0x0000000000280947 */ /* 0x000fea0003800000 */
[----:B------:R-:W0:Y:S01]  /*0510*/  LDC R0, c[0x0][0x3a4] ;  /* 0x0000e900ff007b82 */ /* 0x000e220000000800 */
[----:B------:R-:W-:Y:S01]  /*0520*/  ISETP.GE.AND P2, PT, R3, RZ, PT ;  /* 0x000000ff0300720c */ /* 0x000fe20003f46270 */
[----:B------:R-:W-:Y:S01]  /*0530*/  IMAD.MOV.U32 R8, RZ, RZ, RZ ;  /* 0x000000ffff087224 */ /* 0x000fe200078e00ff */
[C---:B0-----:R-:W-:Y:S02]  /*0540*/  ISETP.GE.AND P0, PT, R0.reuse, RZ, PT ;  /* 0x000000ff0000720c */ /* 0x041fe40003f06270 */
[----:B------:R-:W-:Y:S02]  /*0550*/  LOP3.LUT R0, R0, 0x7fffffff, RZ, 0xc0, !PT ;  /* 0x7fffffff00007812 */ /* 0x000fe400078ec0ff */
[----:B------:R-:W-:Y:S02]  /*0560*/  SEL R9, RZ, 0x7ff00000, !P0 ;  /* 0x7ff00000ff097807 */ /* 0x000fe40004000000 */
[----:B------:R-:W-:-:S03]  /*0570*/  ISETP.NE.AND P0, PT, R0, 0x3fe00000, PT ;  /* 0x3fe000000000780c */ /* 0x000fc60003f05270 */
[----:B------:R-:W-:-:S05]  /*0580*/  VIADD R0, R9, 0x80000000 ;  /* 0x8000000009007836 */ /* 0x000fca0000000000 */
[----:B------:R-:W-:-:S04]  /*0590*/  SEL R0, R0, R9, P0 ;  /* 0x0000000900007207 */ /* 0x000fc80000000000 */
[----:B------:R-:W-:-:S07]  /*05a0*/  @!P2 SEL R9, R0, R9, P1 ;  /* 0x000000090009a207 */ /* 0x000fce0000800000 */
.L_x_5:
[----:B------:R-:W-:Y:S05]  /*05b0*/  BSYNC.RECONVERGENT B0 ;  /* 0x0000000000007941 */ /* 0x000fea0003800200 */
.L_x_4:
[----:B------:R-:W0:Y:S01]  /*05c0*/  LDC.64 R10, c[0x0][0x380] ;  /* 0x0000e000ff0a7b82 */ /* 0x000e220000000a00 */
[----:B------:R-:W1:Y:S01]  /*05d0*/  LDCU.64 UR4, c[0x0][0x398] ;  /* 0x00007300ff0477ac */ /* 0x000e620008000a00 */
[----:B------:R-:W-:Y:S02]  /*05e0*/  DSETP.NEU.AND P0, PT, R2, 1, PT ;  /* 0x3ff000000200742a */ /* 0x000fe40003f0d000 */
[----:B------:R-:W-:-:S04]  /*05f0*/  DSETP.NEU.AND P1, PT, R6, RZ, PT ;  /* 0x000000ff0600722a */ /* 0x000fc80003f2d000 */
[----:B------:R-:W-:Y:S02]  /*0600*/  FSEL R2, R8, RZ, P0 ;  /* 0x000000ff08027208 */ /* 0x000fe40000000000 */
[----:B------:R-:W-:Y:S02]  /*0610*/  FSEL R8, R9, 1.875, P0 ;  /* 0x3ff0000009087808 */ /* 0x000fe40000000000 */
[----:B------:R-:W-:Y:S02]  /*0620*/  FSEL R2, R2, RZ, P1 ;  /* 0x000000ff02027208 */ /* 0x000fe40000800000 */
[----:B------:R-:W-:-:S06]  /*0630*/  FSEL R3, R8, 1.875, P1 ;  /* 0x3ff0000008037808 */ /* 0x000fcc0000800000 */
[----:B-1---5:R-:W-:Y:S01]  /*0640*/  DFMA R4, R2, UR4, R4 ;  /* 0x0000000402047c2b */ /* 0x022fe20008000004 */
[----:B0-----:R-:W-:-:S06]  /*0650*/  IMAD.WIDE R20, R20, 0x8, R10 ;  /* 0x0000000814147825 */ /* 0x001fcc00078e020a */
[----:B------:R-:W-:Y:S01]  /*0660*/  STG.E.64 desc[UR8][R20.64], R4 ;  /* 0x0000000414007986 */ /* 0x000fe2000c101b08 */
[----:B------:R-:W-:Y:S05]  /*0670*/  EXIT ;  /* 0x000000000000794d */ /* 0x000fea0003800000 */
        .type           $_Z23memcopy_triad_pow_floatPdS_S_ddii$__internal_accurate_pow,@function
        .size           $_Z23memcopy_triad_pow_floatPdS_S_ddii$__internal_accurate_pow,(.L_x_16 - $_Z23memcopy_triad_pow_floatPdS_S_ddii$__internal_accurate_pow)
$_Z23memcopy_triad_pow_floatPdS_S_ddii$__internal_accurate_pow:
[----:B------:R-:W-:Y:S01]  /*0680*/  ISETP.GT.U32.AND P0, PT, R11, 0xfffff, PT ;  /* 0x000fffff0b00780c */ /* 0x000fe20003f04070 */
[----:B------:R-:W-:Y:S01]  /*0690*/  IMAD.MOV.U32 R6, RZ, RZ, R11 ;  /* 0x000000ffff067224 */ /* 0x000fe200078e000b */
[----:B------:R-:W-:Y:S01]  /*06a0*/  UMOV UR4, 0x7d2cafe2 ;  /* 0x7d2cafe200047882 */ /* 0x000fe20000000000 */
[----:B------:R-:W-:Y:S01]  /*06b0*/  IMAD.MOV.U32 R16, RZ, RZ, RZ ;  /* 0x000000ffff107224 */ /* 0x000fe200078e00ff */
[----:B------:R-:W-:Y:S01]  /*06c0*/  UMOV UR5, 0x3eb0f5ff ;  /* 0x3eb0f5ff00057882 */ /* 0x000fe20000000000 */
[----:B------:R-:W-:Y:S01]  /*06d0*/  IMAD.MOV.U32 R18, RZ, RZ, 0x41ad3b5a ;  /* 0x41ad3b5aff127424 */ /* 0x000fe200078e00ff */
[----:B------:R-:W-:Y:S01]  /*06e0*/  UMOV UR10, 0xfefa39ef ;  /* 0xfefa39ef000a7882 */ /* 0x000fe20000000000 */
[----:B------:R-:W-:Y:S01]  /*06f0*/  IMAD.MOV.U32 R19, RZ, RZ, 0x3ed0f5d2 ;  /* 0x3ed0f5d2ff137424 */ /* 0x000fe200078e00ff */
[----:B------:R-:W-:Y:S01]  /*0700*/  UMOV UR11, 0x3fe62e42 ;  /* 0x3fe62e42000b7882 */ /* 0x000fe20000000000 */
[----:B------:R-:W-:Y:S01]  /*0710*/  UMOV UR12, 0x3b39803f ;  /* 0x3b39803f000c7882 */ /* 0x000fe20000000000 */
[----:B------:R-:W-:-:S03]  /*0720*/  UMOV UR13, 0x3c7abc9e ;  /* 0x3c7abc9e000d7882 */ /* 0x000fc60000000000 */
[----:B------:R-:W-:-:S10]  /*0730*/  @!P0 DMUL R24, R10, 1.80143985094819840000e+16 ;  /* 0x435000000a188828 */ /* 0x000fd40000000000 */
[----:B------:R-:W-:-:S05]  /*0740*/  @!P0 IMAD.MOV.U32 R6, RZ, RZ, R25 ;  /* 0x000000ffff068224 */ /* 0x000fca00078e0019 */
[----:B------:R-:W-:-:S04]  /*0750*/  LOP3.LUT R6, R6, 0x800fffff, RZ, 0xc0, !PT ;  /* 0x800fffff06067812 */ /* 0x000fc800078ec0ff */
[----:B------:R-:W-:Y:S01]  /*0760*/  LOP3.LUT R7, R6, 0x3ff00000, RZ, 0xfc, !PT ;  /* 0x3ff0000006077812 */ /* 0x000fe200078efcff */
[----:B------:R-:W-:Y:S01]  /*0770*/  IMAD.MOV.U32 R6, RZ, RZ, R10 ;  /* 0x000000ffff067224 */ /* 0x000fe200078e000a */
[----:B------:R-:W-:Y:S01]  /*0780*/  SHF.R.U32.HI R10, RZ, 0x14, R11 ;  /* 0x00000014ff0a7819 */ /* 0x000fe2000001160b */
[----:B------:R-:W-:Y:S01]  /*0790*/  @!P0 IMAD.MOV.U32 R6, RZ, RZ, R24 ;  /* 0x000000ffff068224 */ /* 0x000fe200078e0018 */
[----:B------:R-:W-:Y:S02]  /*07a0*/  ISETP.GE.U32.AND P2, PT, R7, 0x3ff6a09f, PT ;  /* 0x3ff6a09f0700780c */ /* 0x000fe40003f46070 */
[----:B------:R-:W-:-:S05]  /*07b0*/  @!P0 LEA.HI R10, R25, 0xffffffca, RZ, 0xc ;  /* 0xffffffca190a8811 */ /* 0x000fca00078f60ff */
[----:B------:R-:W-:-:S06]  /*07c0*/  VIADD R11, R10, 0xfffffc01 ;  /* 0xfffffc010a0b7836 */ /* 0x000fcc0000000000 */
[----:B------:R-:W-:Y:S02]  /*07d0*/  @P2 VIADD R9, R7, 0xfff00000 ;  /* 0xfff0000007092836 */ /* 0x000fe40000000000 */
[----:B------:R-:W-:Y:S02]  /*07e0*/  @P2 VIADD R11, R10, 0xfffffc02 ;  /* 0xfffffc020a0b2836 */ /* 0x000fe40000000000 */
[----:B------:R-:W-:-:S06]  /*07f0*/  @P2 IMAD.MOV.U32 R7, RZ, RZ, R9 ;  /* 0x000000ffff072224 */ /* 0x000fcc00078e0009 */
[C---:B------:R-:W-:Y:S02]  /*0800*/  DADD R12, R6.reuse, 1 ;  /* 0x3ff00000060c7429 */ /* 0x040fe40000000000 */
[----:B------:R-:W-:-:S04]  /*0810*/  DADD R6, R6, -1 ;  /* 0xbff0000006067429 */ /* 0x000fc80000000000 */
[----:B------:R-:W0:Y:S02]  /*0820*/  MUFU.RCP64H R17, R13 ;  /* 0x0000000d00117308 */ /* 0x000e240000001800 */
[----:B0-----:R-:W-:-:S08]  /*0830*/  DFMA R8, -R12, R16, 1 ;  /* 0x3ff000000c08742b */ /* 0x001fd00000000110 */
[----:B------:R-:W-:-:S08]  /*0840*/  DFMA R8, R8, R8, R8 ;  /* 0x000000080808722b */ /* 0x000fd00000000008 */
[----:B------:R-:W-:-:S08]  /*0850*/  DFMA R16, R16, R8, R16 ;  /* 0x000000081010722b */ /* 0x000fd00000000010 */
[----:B------:R-:W-:-:S08]  /*0860*/  DMUL R8, R6, R16 ;  /* 0x0000001006087228 */ /* 0x000fd00000000000 */
[----:B------:R-:W-:-:S08]  /*0870*/  DFMA R8, R6, R16, R8 ;  /* 0x000000100608722b */ /* 0x000fd00000000008 */
[----:B------:R-:W-:-:S08]  /*0880*/  DMUL R14, R8, R8 ;  /* 0x00000008080e7228 */ /* 0x000fd00000000000 */
[----:B------:R-:W-:Y:S01]  /*0890*/  DFMA R12, R14, UR4, R18 ;  /* 0x000000040e0c7c2b */ /* 0x000fe20008000012 */
[----:B------:R-:W-:Y:S01]  /*08a0*/  UMOV UR4, 0x75488a3f ;  /* 0x75488a3f00047882 */ /* 0x000fe20000000000 */
[----:B------:R-:W-:Y:S01]  /*08b0*/  UMOV UR5, 0x3ef3b20a ;  /* 0x3ef3b20a00057882 */ /* 0x000fe20000000000 */
[----:B------:R-:W-:-:S05]  /*08c0*/  DADD R18, R6, -R8 ;  /* 0x0000000006127229 */ /* 0x000fca0000000808 */
[----:B------:R-:W-:Y:S01]  /*08d0*/  DFMA R12, R14, R12, UR4 ;  /* 0x000000040e0c7e2b */ /* 0x000fe2000800000c */
[----:B------:R-:W-:Y:S01]  /*08e0*/  UMOV UR4, 0xe4faecd5 ;  /* 0xe4faecd500047882 */ /* 0x000fe20000000000 */
[----:B------:R-:W-:Y:S01]  /*08f0*/  UMOV UR5, 0x3f1745cd ;  /* 0x3f1745cd00057882 */ /* 0x000fe20000000000 */
[----:B------:R-:W-:-:S05]  /*0900*/  DADD R22, R18, R18 ;  /* 0x0000000012167229 */ /* 0x000fca0000000012 */
[----:B------:R-:W-:Y:S01]  /*0910*/  DFMA R12, R14, R12, UR4 ;  /* 0x000000040e0c7e2b */ /* 0x000fe2000800000c */
[----:B------:R-:W-:Y:S01]  /*0920*/  UMOV UR4, 0x258a578b ;  /* 0x258a578b00047882 */ /* 0x000fe20000000000 */
[----:B------:R-:W-:Y:S01]  /*0930*/  UMOV UR5, 0x3f3c71c7 ;  /* 0x3f3c71c700057882 */ /* 0x000fe20000000000 */
[-C--:B------:R-:W-:Y:S02]  /*0940*/  DFMA R6, R6, -R8.reuse, R22 ;  /* 0x800000080606722b */ /* 0x080fe40000000016 */
[----:B------:R-:W-:-:S03]  /*0950*/  DMUL R22, R8, R8 ;  /* 0x0000000808167228 */ /* 0x000fc60000000000 */
[----:B------:R-:W-:Y:S01]  /*0960*/  DFMA R12, R14, R12, UR4 ;  /* 0x000000040e0c7e2b */ /* 0x000fe2000800000c */
[----:B------:R-:W-:Y:S01]  /*0970*/  UMOV UR4, 0x9242b910 ;  /* 0x9242b91000047882 */ /* 0x000fe20000000000 */
[----:B------:R-:W-:Y:S01]  /*0980*/  UMOV UR5, 0x3f624924 ;  /* 0x3f62492400057882 */ /* 0x000fe20000000000 */
[----:B------:R-:W-:-:S05]  /*0990*/  DMUL R6, R16, R6 ;  /* 0x0000000610067228 */ /* 0x000fca0000000000 */
[----:B------:R-:W-:Y:S01]  /*09a0*/  DFMA R12, R14, R12, UR4 ;  /* 0x000000040e0c7e2b */ /* 0x000fe2000800000c */
[----:B------:R-:W-:Y:S01]  /*09b0*/  UMOV UR4, 0x99999dfb ;  /* 0x99999dfb00047882 */ /* 0x000fe20000000000 */
[----:B------:R-:W-:-:S03]  /*09c0*/  UMOV UR5, 0x3f899999 ;  /* 0x3f89999900057882 */ /* 0x000fc60000000000 */
[----:B------:R-:W-:Y:S02]  /*09d0*/  VIADD R27, R7, 0x100000 ;  /* 0x00100000071b7836 */ /* 0x000fe40000000000 */
[----:B------:R-:W-:Y:S01]  /*09e0*/  IMAD.MOV.U32 R26, RZ, RZ, R6 ;  /* 0x000000ffff1a7224 */ /* 0x000fe200078e0006 */
[----:B------:R-:W-:Y:S01]  /*09f0*/  DFMA R18, R14, R12, UR4 ;  /* 0x000000040e127e2b */ /* 0x000fe2000800000c */
[----:B------:R-:W-:Y:S01]  /*0a00*/  UMOV UR4, 0x55555555 ;  /* 0x5555555500047882 */ /* 0x000fe20000000000 */
[----:B------:R-:W-:-:S06]  /*0a10*/  UMOV UR5, 0x3fb55555 ;  /* 0x3fb5555500057882 */ /* 0x000fcc0000000000 */
[----:B------:R-:W-:-:S08]  /*0a20*/  DFMA R12, R14, R18, UR4 ;  /* 0x000000040e0c7e2b */ /* 0x000fd00008000012 */
[----:B------:R-:W-:Y:S01]  /*0a30*/  DADD R16, -R12, UR4 ;  /* 0x000000040c107e29 */ /* 0x000fe20008000100 */
[----:B------:R-:W-:Y:S01]  /*0a40*/  UMOV UR4, 0xb9e7b0 ;  /* 0x00b9e7b000047882 */ /* 0x000fe20000000000 */
[----:B------:R-:W-:-:S06]  /*0a50*/  UMOV UR5, 0x3c46a4cb ;  /* 0x3c46a4cb00057882 */ /* 0x000fcc0000000000 */
[----:B------:R-:W-:Y:S02]  /*0a60*/  DFMA R18, R14, R18, R16 ;  /* 0x000000120e12722b */ /* 0x000fe40000000010 */
[C---:B------:R-:W-:Y:S02]  /*0a70*/  DFMA R16, R8.reuse, R8, -R22 ;  /* 0x000000080810722b */ /* 0x040fe40000000816 */
[----:B------:R-:W-:-:S04]  /*0a80*/  DMUL R14, R8, R22 ;  /* 0x00000016080e7228 */ /* 0x000fc80000000000 */
[----:B------:R-:W-:Y:S01]  /*0a90*/  DADD R18, R18, -UR4 ;  /* 0x8000000412127e29 */ /* 0x000fe20008000000 */
[----:B------:R-:W-:Y:S01]  /*0aa0*/  UMOV UR4, 0x80000000 ;  /* 0x8000000000047882 */ /* 0x000fe20000000000 */
[C---:B------:R-:W-:Y:S01]  /*0ab0*/  DFMA R16, R8.reuse, R26, R16 ;  /* 0x0000001a0810722b */ /* 0x040fe20000000010 */
[----:B------:R-:W-:Y:S01]  /*0ac0*/  UMOV UR5, 0x43300000 ;  /* 0x4330000000057882 */ /* 0x000fe20000000000 */
[----:B------:R-:W-:-:S08]  /*0ad0*/  DFMA R26, R8, R22, -R14 ;  /* 0x00000016081a722b */ /* 0x000fd0000000080e */
[----:B------:R-:W-:Y:S02]  /*0ae0*/  DFMA R26, R6, R22, R26 ;  /* 0x00000016061a722b */ /* 0x000fe4000000001a */
[----:B------:R-:W-:-:S06]  /*0af0*/  DADD R22, R12, R18 ;  /* 0x000000000c167229 */ /* 0x000fcc0000000012 */
[----:B------:R-:W-:Y:S02]  /*0b00*/  DFMA R16, R8, R16, R26 ;  /* 0x000000100810722b */ /* 0x000fe4000000001a */
[----:B------:R-:W-:Y:S02]  /*0b10*/  DADD R26, R12, -R22 ;  /* 0x000000000c1a7229 */ /* 0x000fe40000000816 */
[----:B------:R-:W-:-:S06]  /*0b20*/  DMUL R12, R22, R14 ;  /* 0x0000000e160c7228 */ /* 0x000fcc0000000000 */
[----:B------:R-:W-:Y:S02]  /*0b30*/  DADD R18, R18, R26 ;  /* 0x0000000012127229 */ /* 0x000fe4000000001a */
[----:B------:R-:W-:-:S08]  /*0b40*/  DFMA R26, R22, R14, -R12 ;  /* 0x0000000e161a722b */ /* 0x000fd0000000080c */
[----:B------:R-:W-:-:S08]  /*0b50*/  DFMA R16, R22, R16, R26 ;  /* 0x000000101610722b */ /* 0x000fd0000000001a */
[----:B------:R-:W-:-:S08]  /*0b60*/  DFMA R18, R18, R14, R16 ;  /* 0x0000000e1212722b */ /* 0x000fd00000000010 */
[----:B------:R-:W-:-:S08]  /*0b70*/  DADD R16, R12, R18 ;  /* 0x000000000c107229 */ /* 0x000fd00000000012 */
[--C-:B------:R-:W-:Y:S02]  /*0b80*/  DADD R14, R8, R16.reuse ;  /* 0x00000000080e7229 */ /* 0x100fe40000000010 */
[----:B------:R-:W-:-:S06]  /*0b90*/  DADD R12, R12, -R16 ;  /* 0x000000000c0c7229 */ /* 0x000fcc0000000810 */
[----:B------:R-:W-:Y:S02]  /*0ba0*/  DADD R8, R8, -R14 ;  /* 0x0000000008087229 */ /* 0x000fe4000000080e */
[----:B------:R-:W-:-:S06]  /*0bb0*/  DADD R12, R18, R12 ;  /* 0x00000000120c7229 */ /* 0x000fcc000000000c */
[----:B------:R-:W-:-:S08]  /*0bc0*/  DADD R8, R16, R8 ;  /* 0x0000000010087229 */ /* 0x000fd00000000008 */
[----:B------:R-:W-:-:S08]  /*0bd0*/  DADD R8, R12, R8 ;  /* 0x000000000c087229 */ /* 0x000fd00000000008 */
[----:B------:R-:W-:Y:S01]  /*0be0*/  DADD R8, R6, R8 ;  /* 0x0000000006087229 */ /* 0x000fe20000000008 */
[----:B------:R-:W-:Y:S01]  /*0bf0*/  LOP3.LUT R6, R11, 0x80000000, RZ, 0x3c, !PT ;  /* 0x800000000b067812 */ /* 0x000fe200078e3cff */
[----:B------:R-:W-:-:S06]  /*0c00*/  IMAD.MOV.U32 R7, RZ, RZ, 0x43300000 ;  /* 0x43300000ff077424 */ /* 0x000fcc00078e00ff */
[----:B------:R-:W-:Y:S02]  /*0c10*/  DADD R10, R14, R8 ;  /* 0x000000000e0a7229 */ /* 0x000fe40000000008 */
[----:B------:R-:W-:Y:S01]  /*0c20*/  DADD R12, R6, -UR4 ;  /* 0x80000004060c7e29 */ /* 0x000fe20008000000 */
[----:B------:R-:W-:Y:S01]  /*0c30*/  UMOV UR4, 0xfefa39ef ;  /* 0xfefa39ef00047882 */ /* 0x000fe20000000000 */
[----:B------:R-:W-:-:S04]  /*0c40*/  UMOV UR5, 0x3fe62e42 ;  /* 0x3fe62e4200057882 */ /* 0x000fc80000000000 */
[--C-:B------:R-:W-:Y:S02]  /*0c50*/  DADD R14, R14, -R10.reuse ;  /* 0x000000000e0e7229 */ /* 0x100fe4000000080a */
[----:B------:R-:W-:Y:S01]  /*0c60*/  DFMA R6, R12, UR4, R10 ;  /* 0x000000040c067c2b */ /* 0x000fe2000800000a */
[----:B------:R-:W0:Y:S05]  /*0c70*/  LDCU.64 UR4, c[0x0][0x3a0] ;  /* 0x00007400ff0477ac */ /* 0x000e2a0008000a00 */
[----:B------:R-:W-:Y:S02]  /*0c80*/  DADD R14, R8, R14 ;  /* 0x00000000080e7229 */ /* 0x000fe4000000000e */
[----:B------:R-:W-:-:S08]  /*0c90*/  DFMA R16, R12, -UR10, R6 ;  /* 0x8000000a0c107c2b */ /* 0x000fd00008000006 */
[----:B------:R-:W-:Y:S01]  /*0ca0*/  DADD R16, -R10, R16 ;  /* 0x000000000a107229 */ /* 0x000fe20000000110 */
[----:B0-----:R-:W-:-:S04]  /*0cb0*/  USHF.L.U32 UR6, UR5, 0x1, URZ ;  /* 0x0000000105067899 */ /* 0x001fc800080006ff */
[----:B------:R-:W-:-:S03]  /*0cc0*/  UISETP.GT.U32.AND UP0, UPT, UR6, -0x2000001, UPT ;  /* 0xfdffffff0600788c */ /* 0x000fc6000bf04070 */
[----:B------:R-:W-:-:S08]  /*0cd0*/  DADD R14, R14, -R16 ;  /* 0x000000000e0e7229 */ /* 0x000fd00000000810 */
[----:B------:R-:W-:Y:S01]  /*0ce0*/  DFMA R14, R12, UR12, R14 ;  /* 0x0000000c0c0e7c2b */ /* 0x000fe2000800000e */
[----:B------:R-:W-:-:S07]  /*0cf0*/  @UP0 ULOP3.LUT UR5, UR5, 0xff0fffff, URZ, 0xc0, !UPT ;  /* 0xff0fffff05050892 */ /* 0x000fce000f8ec0ff */
[----:B------:R-:W-:-:S08]  /*0d00*/  DADD R8, R6, R14 ;  /* 0x0000000006087229 */ /* 0x000fd0000000000e */
[----:B------:R-:W-:Y:S02]  /*0d10*/  DADD R10, R6, -R8 ;  /* 0x00000000060a7229 */ /* 0x000fe40000000808 */
[----:B------:R-:W-:-:S06]  /*0d20*/  DMUL R6, R8, UR4 ;  /* 0x0000000408067c28 */ /* 0x000fcc0008000000 */
[----:B------:R-:W-:Y:S02]  /*0d30*/  DADD R10, R14, R10 ;  /* 0x000000000e0a7229 */ /* 0x000fe4000000000a */
[----:B------:R-:W-:-:S08]  /*0d40*/  DFMA R12, R8, UR4, -R6 ;  /* 0x00000004080c7c2b */ /* 0x000fd00008000806 */
[----:B------:R-:W-:Y:S01]  /*0d50*/  DFMA R12, R10, UR4, R12 ;  /* 0x000000040a0c7c2b */ /* 0x000fe2000800000c */
[----:B------:R-:W-:Y:S01]  /*0d60*/  UMOV UR4, 0x3b39803f ;  /* 0x3b39803f00047882 */ /* 0x000fe20000000000 */
[----:B------:R-:W-:Y:S01]  /*0d70*/  IMAD.MOV.U32 R10, RZ, RZ, 0x652b82fe ;  /* 0x652b82feff0a7424 */ /* 0x000fe200078e00ff */
[----:B------:R-:W-:Y:S01]  /*0d80*/  UMOV UR5, 0x3c7abc9e ;  /* 0x3c7abc9e00057882 */ /* 0x000fe20000000000 */
[----:B------:R-:W-:-:S04]  /*0d90*/  IMAD.MOV.U32 R11, RZ, RZ, 0x3ff71547 ;  /* 0x3ff71547ff0b7424 */ /* 0x000fc800078e00ff */
[----:B------:R-:W-:-:S08]  /*0da0*/  DADD R8, R6, R12 ;  /* 0x0000000006087229 */ /* 0x000fd0000000000c */
[----:B------:R-:W-:Y:S02]  /*0db0*/  DFMA R10, R8, R10, 6.75539944105574400000e+15 ;  /* 0x43380000080a742b */ /* 0x000fe4000000000a */
[----:B------:R-:W-:Y:S01]  /*0dc0*/  FSETP.GEU.AND P0, PT, |R9|, 4.1917929649353027344, PT ;  /* 0x4086232b0900780b */ /* 0x000fe20003f0e200 */
[----:B------:R-:W-:-:S05]  /*0dd0*/  DADD R6, R6, -R8 ;  /* 0x0000000006067229 */ /* 0x000fca0000000808 */
[----:B------:R-:W-:-:S03]  /*0de0*/  DADD R14, R10, -6.75539944105574400000e+15 ;  /* 0xc33800000a0e7429 */ /* 0x000fc60000000000 */
[----:B------:R-:W-:-:S05]  /*0df0*/  DADD R12, R12, R6 ;  /* 0x000000000c0c7229 */ /* 0x000fca0000000006 */
[----:B------:R-:W-:-:S08]  /*0e00*/  DFMA R16, R14, -UR10, R8 ;  /* 0x8000000a0e107c2b */ /* 0x000fd00008000008 */
[----:B------:R-:W-:Y:S01]  /*0e10*/  DFMA R14, R14, -UR4, R16 ;  /* 0x800000040e0e7c2b */ /* 0x000fe20008000010 */
[----:B------:R-:W-:Y:S01]  /*0e20*/  UMOV UR4, 0x69ce2bdf ;  /* 0x69ce2bdf00047882 */ /* 0x000fe20000000000 */
[----:B------:R-:W-:Y:S01]  /*0e30*/  IMAD.MOV.U32 R16, RZ, RZ, -0x35dec16 ;  /* 0xfca213eaff107424 */ /* 0x000fe200078e00ff */
[----:B------:R-:W-:Y:S01]  /*0e40*/  UMOV UR5, 0x3e5ade15 ;  /* 0x3e5ade1500057882 */ /* 0x000fe20000000000 */
[----:B------:R-:W-:-:S06]  /*0e50*/  IMAD.MOV.U32 R17, RZ, RZ, 0x3e928af3 ;  /* 0x3e928af3ff117424 */ /* 0x000fcc00078e00ff */
[----:B------:R-:W-:Y:S01]  /*0e60*/  DFMA R16, R14, UR4, R16 ;  /* 0x000000040e107c2b */ /* 0x000fe20008000010 */
[----:B------:R-:W-:Y:S01]  /*0e70*/  UMOV UR4, 0x62401315 ;  /* 0x6240131500047882 */ /* 0x000fe20000000000 */
[----:B------:R-:W-:-:S06]  /*0e80*/  UMOV UR5, 0x3ec71dee ;  /* 0x3ec71dee00057882 */ /* 0x000fcc0000000000 */
[----:B------:R-:W-:Y:S01]  /*0e90*/  DFMA R16, R14, R16, UR4 ;  /* 0x000000040e107e2b */ /* 0x000fe20008000010 */
        /* <DEDUP_REMOVED lines=20> */
[----:B------:R-:W-:-:S08]  /*0fe0*/  DFMA R16, R14, R16, UR4 ;  /* 0x000000040e107e2b */ /* 0x000fd00008000010 */
[----:B------:R-:W-:-:S08]  /*0ff0*/  DFMA R16, R14, R16, 1 ;  /* 0x3ff000000e10742b */ /* 0x000fd00000000010 */
[----:B------:R-:W-:-:S10]  /*1000*/  DFMA R14, R14, R16, 1 ;  /* 0x3ff000000e0e742b */ /* 0x000fd40000000010 */
[----:B------:R-:W-:Y:S02]  /*1010*/  IMAD R7, R10, 0x100000, R15 ;  /* 0x001000000a077824 */ /* 0x000fe400078e020f */
[----:B------:R-:W-:Y:S01]  /*1020*/  IMAD.MOV.U32 R6, RZ, RZ, R14 ;  /* 0x000000ffff067224 */ /* 0x000fe200078e000e */
[----:B------:R-:W-:Y:S06]  /*1030*/  @!P0 BRA `(.L_x_7) ;  /* 0x0000000000308947 */ /* 0x000fec0003800000 */
[----:B------:R-:W-:Y:S01]  /*1040*/  FSETP.GEU.AND P2, PT, |R9|, 4.2275390625, PT ;  /* 0x408748000900780b */ /* 0x000fe20003f4e200 */
[C---:B------:R-:W-:Y:S02]  /*1050*/  DADD R16, R8.reuse, +INF ;  /* 0x7ff0000008107429 */ /* 0x040fe40000000000 */
[----:B------:R-:W-:-:S08]  /*1060*/  DSETP.GEU.AND P0, PT, R8, RZ, PT ;  /* 0x000000ff0800722a */ /* 0x000fd00003f0e000 */
[----:B------:R-:W-:Y:S02]  /*1070*/  FSEL R7, R17, RZ, P0 ;  /* 0x000000ff11077208 */ /* 0x000fe40000000000 */
[----:B------:R-:W-:-:S04]  /*1080*/  @!P2 LEA.HI R6, R10, R10, RZ, 0x1 ;  /* 0x0000000a0a06a211 */ /* 0x000fc800078f08ff */
[----:B------:R-:W-:Y:S02]  /*1090*/  @!P2 SHF.R.S32.HI R9, RZ, 0x1, R6 ;  /* 0x00000001ff09a819 */ /* 0x000fe40000011406 */
[----:B------:R-:W-:-:S03]  /*10a0*/  FSEL R6, R16, RZ, P0 ;  /* 0x000000ff10067208 */ /* 0x000fc60000000000 */
[----:B------:R-:W-:Y:S02]  /*10b0*/  @!P2 IMAD.IADD R8, R10, 0x1, -R9 ;  /* 0x000000010a08a824 */ /* 0x000fe400078e0a09 */
[----:B------:R-:W-:-:S03]  /*10c0*/  @!P2 IMAD R15, R9, 0x100000, R15 ;  /* 0x00100000090fa824 */ /* 0x000fc600078e020f */
[----:B------:R-:W-:Y:S01]  /*10d0*/  @!P2 LEA R9, R8, 0x3ff00000, 0x14 ;  /* 0x3ff000000809a811 */ /* 0x000fe200078ea0ff */
[----:B------:R-:W-:-:S06]  /*10e0*/  @!P2 IMAD.MOV.U32 R8, RZ, RZ, RZ ;  /* 0x000000ffff08a224 */ /* 0x000fcc00078e00ff */
[----:B------:R-:W-:-:S11]  /*10f0*/  @!P2 DMUL R6, R14, R8 ;  /* 0x000000080e06a228 */ /* 0x000fd60000000000 */
.L_x_7:
[----:B------:R-:W-:Y:S02]  /*1100*/  DFMA R12, R12, R6, R6 ;  /* 0x000000060c0c722b */ /* 0x000fe40000000006 */
[----:B------:R-:W-:-:S08]  /*1110*/  DSETP.NEU.AND P0, PT, |R6|, +INF , PT ;  /* 0x7ff000000600742a */ /* 0x000fd00003f0d200 */
[----:B------:R-:W-:Y:S01]  /*1120*/  FSEL R15, R6, R12, !P0 ;  /* 0x0000000c060f7208 */ /* 0x000fe20004000000 */
[----:B------:R-:W-:Y:S01]  /*1130*/  IMAD.MOV.U32 R6, RZ, RZ, R0 ;  /* 0x000000ffff067224 */ /* 0x000fe200078e0000 */
[----:B------:R-:W-:Y:S01]  /*1140*/  FSEL R12, R7, R13, !P0 ;  /* 0x0000000d070c7208 */ /* 0x000fe20004000000 */
[----:B------:R-:W-:-:S04]  /*1150*/  IMAD.MOV.U32 R7, RZ, RZ, 0x0 ;  /* 0x00000000ff077424 */ /* 0x000fc800078e00ff */
[----:B------:R-:W-:Y:S05]  /*1160*/  RET.REL.NODEC R6 `(_Z23memcopy_triad_pow_floatPdS_S_ddii) ;  /* 0xffffffec06a47950 */ /* 0x000fea0003c3ffff */
.L_x_8:
        /* <DEDUP_REMOVED lines=9> */
.L_x_16:


//--------------------- .text._Z21memcopy_triad_pow_intPdS_S_diii --------------------------
	.section	.text._Z21memcopy_triad_pow_intPdS_S_diii,"ax",@progbits
	.align	128
        .global         _Z21memcopy_triad_pow_intPdS_S_diii
        .type           _Z21memcopy_triad_pow_intPdS_S_diii,@function
        .size           _Z21memcopy_triad_pow_intPdS_S_diii,(.L_x_17 - _Z21memcopy_triad_pow_intPdS_S_diii)
        .other          _Z21memcopy_triad_pow_intPdS_S_diii,@"STO_CUDA_ENTRY STV_DEFAULT"
_Z21memcopy_triad_pow_intPdS_S_diii:
.text._Z21memcopy_triad_pow_intPdS_S_diii:
[----:B------:R-:W-:Y:S01]  /*0000*/  LDC R1, c[0x0][0x37c] ;  /* 0x0000df00ff017b82 */ /* 0x000fe20000000800 */
[----:B------:R-:W0:Y:S07]  /*0010*/  S2R R0, SR_TID.Y ;  /* 0x0000000000007919 */ /* 0x000e2e0000002200 */
[----:B------:R-:W1:Y:S01]  /*0020*/  LDC R2, c[0x0][0x360] ;  /* 0x0000d800ff027b82 */ /* 0x000e620000000800 */
[----:B------:R-:W2:Y:S01]  /*0030*/  LDCU UR6, c[0x0][0x3a8] ;  /* 0x00007500ff0677ac */ /* 0x000ea20008000800 */
[----:B------:R-:W1:Y:S01]  /*0040*/  S2R R5, SR_TID.X ;  /* 0x0000000000057919 */ /* 0x000e620000002100 */
[----:B------:R-:W3:Y:S05]  /*0050*/  LDCU UR7, c[0x0][0x3a4] ;  /* 0x00007480ff0777ac */ /* 0x000eea0008000800 */
[----:B------:R-:W0:Y:S08]  /*0060*/  S2UR UR5, SR_CTAID.Y ;  /* 0x00000000000579c3 */ /* 0x000e300000002600 */
[----:B------:R-:W0:Y:S08]  /*0070*/  LDC R3, c[0x0][0x364] ;  /* 0x0000d900ff037b82 */ /* 0x000e300000000800 */
[----:B------:R-:W1:Y:S01]  /*0080*/  S2UR UR4, SR_CTAID.X ;  /* 0x00000000000479c3 */ /* 0x000e620000002500 */
[----:B0-----:R-:W-:-:S05]  /*0090*/  IMAD R3, R3, UR5, R0 ;  /* 0x0000000503037c24 */ /* 0x001fca000f8e0200 */
[----:B--2---:R-:W-:Y:S01]  /*00a0*/  ISETP.GE.AND P0, PT, R3, UR6, PT ;  /* 0x0000000603007c0c */ /* 0x004fe2000bf06270 */
[----:B-1----:R-:W-:-:S05]  /*00b0*/  IMAD R2, R2, UR4, R5 ;  /* 0x0000000402027c24 */ /* 0x002fca000f8e0205 */
[----:B---3--:R-:W-:-:S13]  /*00c0*/  ISETP.GE.OR P0, PT, R2, UR7, P0 ;  /* 0x0000000702007c0c */ /* 0x008fda0008706670 */
[----:B------:R-:W-:Y:S05]  /*00d0*/  @P0 EXIT ;  /* 0x000000000000094d */ /* 0x000fea0003800000 */
[----:B------:R-:W0:Y:S01]  /*00e0*/  LDC.64 R8, c[0x0][0x388] ;  /* 0x0000e200ff087b82 */ /* 0x000e220000000a00 */
[----:B------:R-:W1:Y:S01]  /*00f0*/  LDCU.64 UR4, c[0x0][0x358] ;  /* 0x00006b00ff0477ac */ /* 0x000e620008000a00 */
[----:B------:R-:W-:Y:S01]  /*0100*/  IMAD R2, R3, UR7, R2 ;  /* 0x0000000703027c24 */ /* 0x000fe2000f8e0202 */
[----:B------:R-:W2:Y:S05]  /*0110*/  LDCU UR6, c[0x0][0x3a0] ;  /* 0x00007400ff0677ac */ /* 0x000eaa0008000800 */
[----:B------:R-:W3:Y:S01]  /*0120*/  LDC.64 R6, c[0x0][0x390] ;  /* 0x0000e400ff067b82 */ /* 0x000ee20000000a00 */
[----:B0-----:R-:W-:-:S06]  /*0130*/  IMAD.WIDE R8, R2, 0x8, R8 ;  /* 0x0000000802087825 */ /* 0x001fcc00078e0208 */
[----:B-1----:R-:W5:Y:S01]  /*0140*/  LDG.E.64 R8, desc[UR4][R8.64] ;  /* 0x0000000408087981 */ /* 0x002f62000c1e1b00 */
[----:B---3--:R-:W-:-:S06]  /*0150*/  IMAD.WIDE R6, R2, 0x8, R6 ;  /* 0x0000000802067825 */ /* 0x008fcc00078e0206 */
[----:B------:R-:W5:Y:S01]  /*0160*/  LDG.E.64 R6, desc[UR4][R6.64] ;  /* 0x0000000406067981 */ /* 0x000f62000c1e1b00 */
[----:B--2---:R-:W0:Y:S02]  /*0170*/  I2F.F64 R4, UR6 ;  /* 0x0000000600047d12 */ /* 0x004e240008201c00 */
[----:B0-----:R-:W-:-:S04]  /*0180*/  SHF.R.U32.HI R0, RZ, 0x14, R5 ;  /* 0x00000014ff007819 */ /* 0x001fc80000011605 */
[----:B------:R-:W-:-:S05]  /*0190*/  LOP3.LUT R0, R0, 0x7ff, RZ, 0xc0, !PT ;  /* 0x000007ff00007812 */ /* 0x000fca00078ec0ff */
[----:B------:R-:W-:-:S05]  /*01a0*/  VIADD R11, R0, 0xfffffc0c ;  /* 0xfffffc0c000b7836 */ /* 0x000fca0000000000 */
[CC--:B------:R-:W-:Y:S02]  /*01b0*/  SHF.L.U32 R3, R4.reuse, R11.reuse, RZ ;  /* 0x0000000b04037219 */ /* 0x0c0fe400000006ff */
[----:B------:R-:W-:Y:S02]  /*01c0*/  SHF.L.U64.HI R26, R4, R11, R5 ;  /* 0x0000000b041a7219 */ /* 0x000fe40000010205 */
[----:B------:R-:W-:Y:S01]  /*01d0*/  ISETP.NE.U32.AND P0, PT, R3, RZ, PT ;  /* 0x000000ff0300720c */ /* 0x000fe20003f05070 */
[----:B------:R-:W-:Y:S03]  /*01e0*/  BSSY.RECONVERGENT B0, `(.L_x_9) ;  /* 0x0000005000007945 */ /* 0x000fe60003800200 */
[----:B------:R-:W-:Y:S02]  /*01f0*/  ISETP.NE.AND.EX P0, PT, R26, -0x80000000, PT, P0 ;  /* 0x800000001a00780c */ /* 0x000fe40003f05300 */
[----:B------:R-:W-:-:S02]  /*0200*/  MOV R0, 0x230 ;  /* 0x0000023000007802 */ /* 0x000fc40000000f00 */
[----:B------:R-:W-:-:S13]  /*0210*/  PLOP3.LUT P0, PT, P0, PT, PT, 0x8, 0x80 ;  /* 0x000000000080781c */ /* 0x000fda000070e170 */
[----:B-----5:R-:W-:Y:S05]  /*0220*/  CALL.REL.NOINC `($_Z21memcopy_triad_pow_intPdS_S_diii$__internal_accurate_pow) ;  /* 0x0000000000c87944 */ /* 0x020fea0003c00000 */
[----:B------:R-:W-:Y:S05]  /*0230*/  BSYNC.RECONVERGENT B0 ;  /* 0x0000000000007941 */ /* 0x000fea0003800200 */
.L_x_9:
[----:B------:R-:W-:Y:S01]  /*0240*/  DSETP.NEU.AND P2, PT, R6, RZ, PT ;  /* 0x000000ff0600722a */ /* 0x000fe20003f4d000 */
[----:B------:R-:W-:Y:S01]  /*0250*/  IMAD.MOV.U32 R10, RZ, RZ, R15 ;  /* 0x000000ffff0a7224 */ /* 0x000fe200078e000f */
[----:B------:R-:W-:Y:S01]  /*0260*/  BSSY.RECONVERGENT B0, `(.L_x_10) ;  /* 0x0000021000007945 */ /* 0x000fe20003800200 */
[----:B------:R-:W-:-:S03]  /*0270*/  IMAD.MOV.U32 R11, RZ, RZ, R18 ;  /* 0x000000ffff0b7224 */ /* 0x000fc600078e0012 */
[----:B------:R-:W-:-:S03]  /*0280*/  ISETP.GE.OR P3, PT, R5, RZ, P2 ;  /* 0x000000ff0500720c */ /* 0x000fc60001766670 */
[----:B------:R-:W-:Y:S02]  /*0290*/  DADD R12, -RZ, -R10 ;  /* 0x00000000ff0c7229 */ /* 0x000fe4000000090a */
[----:B------:R-:W-:-:S03]  /*02a0*/  DADD R10, R6, R4 ;  /* 0x00000000060a7229 */ /* 0x000fc60000000004 */
[----:B------:R-:W-:-:S04]  /*02b0*/  @!P2 ISETP.NE.U32.AND P1, PT, R3, RZ, PT ;  /* 0x000000ff0300a20c */ /* 0x000fc80003f25070 */
[----:B------:R-:W-:Y:S02]  /*02c0*/  @!P2 ISETP.NE.AND.EX P1, PT, R26, -0x80000000, PT, P1 ;  /* 0x800000001a00a80c */ /* 0x000fe40003f25310 */
[----:B------:R-:W-:Y:S02]  /*02d0*/  FSEL R0, R12, R15, P0 ;  /* 0x0000000f0c007208 */ /* 0x000fe40000000000 */
[----:B------:R-:W-:Y:S02]  /*02e0*/  LOP3.LUT R10, R11, 0x7ff00000, RZ, 0xc0, !PT ;  /* 0x7ff000000b0a7812 */ /* 0x000fe400078ec0ff */
[----:B------:R-:W-:Y:S02]  /*02f0*/  FSEL R13, R13, R18, P0 ;  /* 0x000000120d0d7208 */ /* 0x000fe40000000000 */
[----:B------:R-:W-:-:S05]  /*0300*/  ISETP.NE.AND P4, PT, R10, 0x7ff00000, PT ;  /* 0x7ff000000a00780c */ /* 0x000fca0003f85270 */
[----:B------:R-:W-:Y:S01]  /*0310*/  @!P2 DSETP.NEU.AND P0, PT, |R4|, 0.5, !P1 ;  /* 0x3fe000000400a42a */ /* 0x000fe20004f0d200 */
[----:B------:R-:W-:-:S04]  /*0320*/  ISETP.GE.AND P1, PT, R7, RZ, PT ;  /* 0x000000ff0700720c */ /* 0x000fc80003f26270 */
[----:B------:R-:W-:Y:S01]  /*0330*/  FSEL R10, R0, R15, !P1 ;  /* 0x0000000f000a7208 */ /* 0x000fe20004800000 */
[----:B------:R-:W-:Y:S01]  /*0340*/  @!P2 IMAD.MOV.U32 R10, RZ, RZ, RZ ;  /* 0x000000ffff0aa224 */ /* 0x000fe200078e00ff */
[----:B------:R-:W-:Y:S02]  /*0350*/  @!P2 SEL R3, R7, RZ, P0 ;  /* 0x000000ff0703a207 */ /* 0x000fe40000000000 */
[----:B------:R-:W-:Y:S02]  /*0360*/  FSEL R11, R13, R18, !P1 ;  /* 0x000000120d0b7208 */ /* 0x000fe40004800000 */
[----:B------:R-:W-:-:S05]  /*0370*/  @!P3 LOP3.LUT R3, R3, 0x7ff00000, RZ, 0xfc, !PT ;  /* 0x7ff000000303b812 */ /* 0x000fca00078efcff */
[----:B------:R-:W-:Y:S01]  /*0380*/  @!P2 IMAD.MOV.U32 R11, RZ, RZ, R3 ;  /* 0x000000ffff0ba224 */ /* 0x000fe200078e0003 */
[----:B------:R-:W-:Y:S06]  /*0390*/  @P4 BRA `(.L_x_11) ;  /* 0x0000000000344947 */ /* 0x000fec0003800000 */
[----:B------:R-:W-:-:S14]  /*03a0*/  DSETP.NAN.AND P2, PT, R6, R6, PT ;  /* 0x000000060600722a */ /* 0x000fdc0003f48000 */
[----:B------:R-:W-:Y:S01]  /*03b0*/  @P2 DADD R10, R6, R4 ;  /* 0x00000000060a2229 */ /* 0x000fe20000000004 */
[----:B------:R-:W-:Y:S10]  /*03c0*/  @P2 BRA `(.L_x_11) ;  /* 0x0000000000282947 */ /* 0x000ff40003800000 */
[----:B------:R-:W-:-:S14]  /*03d0*/  DSETP.NEU.AND P2, PT, |R6|, +INF , PT ;  /* 0x7ff000000600742a */ /* 0x000fdc0003f4d200 */
[----:B------:R-:W-:Y:S05]  /*03e0*/  @P2 BRA `(.L_x_11) ;  /* 0x0000000000202947 */ /* 0x000fea0003800000 */
[C---:B------:R-:W-:Y:S01]  /*03f0*/  ISETP.GE.AND P2, PT, R5.reuse, RZ, PT ;  /* 0x000000ff0500720c */ /* 0x040fe20003f46270 */
[----:B------:R-:W-:Y:S01]  /*0400*/  IMAD.MOV.U32 R10, RZ, RZ, RZ ;  /* 0x000000ffff0a7224 */ /* 0x000fe200078e00ff */
[----:B------:R-:W-:Y:S02]  /*0410*/  LOP3.LUT R4, R5, 0x7fffffff, RZ, 0xc0, !PT ;  /* 0x7fffffff05047812 */ /* 0x000fe400078ec0ff */
[----:B------:R-:W-:Y:S02]  /*0420*/  SEL R11, RZ, 0x7ff00000, !P2 ;  /* 0x7ff00000ff0b7807 */ /* 0x000fe40005000000 */
[----:B------:R-:W-:-:S03]  /*0430*/  ISETP.NE.AND P2, PT, R4, 0x3fe00000, PT ;  /* 0x3fe000000400780c */ /* 0x000fc60003f45270 */
[----:B------:R-:W-:-:S05]  /*0440*/  VIADD R0, R11, 0x80000000 ;  /* 0x800000000b007836 */ /* 0x000fca0000000000 */
[----:B------:R-:W-:-:S04]  /*0450*/  SEL R0, R0, R11, P2 ;  /* 0x0000000b00007207 */ /* 0x000fc80001000000 */
[----:B------:R-:W-:-:S07]  /*0460*/  @!P1 SEL R11, R0, R11, P0 ;  /* 0x0000000b000b9207 */ /* 0x000fce0000000000 */
.L_x_11:
[----:B------:R-:W-:Y:S05]  /*0470*/  BSYNC.RECONVERGENT B0 ;  /* 0x0000000000007941 */ /* 0x000fea0003800200 */
.L_x_10:
[----:B------:R-:W0:Y:S01]  /*0480*/  LDCU UR8, c[0x0][0x3a0] ;  /* 0x00007400ff0877ac */ /* 0x000e220008000800 */
[----:B------:R-:W1:Y:S01]  /*0490*/  LDC.64 R12, c[0x0][0x380] ;  /* 0x0000e000ff0c7b82 */ /* 0x000e620000000a00 */
[----:B------:R-:W-:Y:S01]  /*04a0*/  DSETP.NEU.AND P0, PT, R6, 1, PT ;  /* 0x3ff000000600742a */ /* 0x000fe20003f0d000 */
[----:B------:R-:W2:Y:S05]  /*04b0*/  LDCU.64 UR6, c[0x0][0x398] ;  /* 0x00007300ff0677ac */ /* 0x000eaa0008000a00 */
[----:B------:R-:W-:Y:S02]  /*04c0*/  FSEL R4, R10, RZ, P0 ;  /* 0x000000ff0a047208 */ /* 0x000fe40000000000 */
[----:B------:R-:W-:-:S02]  /*04d0*/  FSEL R10, R11, 1.875, P0 ;  /* 0x3ff000000b0a7808 */ /* 0x000fc40000000000 */
[----:B0-----:R-:W-:-:S04]  /*04e0*/  ISETP.NE.AND P1, PT, RZ, UR8, PT ;  /* 0x00000008ff007c0c */ /* 0x001fc8000bf25270 */
[----:B------:R-:W-:Y:S02]  /*04f0*/  FSEL R4, R4, RZ, P1 ;  /* 0x000000ff04047208 */ /* 0x000fe40000800000 */
[----:B------:R-:W-:Y:S01]  /*0500*/  FSEL R5, R10, 1.875, P1 ;  /* 0x3ff000000a057808 */ /* 0x000fe20000800000 */
[----:B-1----:R-:W-:-:S05]  /*0510*/  IMAD.WIDE R2, R2, 0x8, R12 ;  /* 0x0000000802027825 */ /* 0x002fca00078e020c */
[----:B--2---:R-:W-:-:S07]  /*0520*/  DFMA R8, R4, UR6, R8 ;  /* 0x0000000604087c2b */ /* 0x004fce0008000008 */
[----:B------:R-:W-:Y:S01]  /*0530*/  STG.E.64 desc[UR4][R2.64], R8 ;  /* 0x0000000802007986 */ /* 0x000fe2000c101b04 */
[----:B------:R-:W-:Y:S05]  /*0540*/  EXIT ;  /* 0x000000000000794d */ /* 0x000fea0003800000 */
        .type           $_Z21memcopy_triad_pow_intPdS_S_diii$__internal_accurate_pow,@function
        .size           $_Z21memcopy_triad_pow_intPdS_S_diii$__internal_accurate_pow,(.L_x_17 - $_Z21memcopy_triad_pow_intPdS_S_diii$__internal_accurate_pow)
$_Z21memcopy_triad_pow_intPdS_S_diii$__internal_accurate_pow:
[----:B------:R-:W-:Y:S01]  /*0550*/  DADD R20, -RZ, |R6| ;  /* 0x00000000ff147229 */ /* 0x000fe20000000506 */
[----:B------:R-:W-:Y:S01]  /*0560*/  IMAD.MOV.U32 R18, RZ, RZ, RZ ;  /* 0x000000ffff127224 */ /* 0x000fe200078e00ff */
[----:B------:R-:W-:Y:S01]  /*0570*/  UMOV UR6, 0x7d2cafe2 ;  /* 0x7d2cafe200067882 */ /* 0x000fe20000000000 */
[----:B------:R-:W-:Y:S01]  /*0580*/  IMAD.MOV.U32 R16, RZ, RZ, 0x41ad3b5a ;  /* 0x41ad3b5aff107424 */ /* 0x000fe200078e00ff */
[----:B------:R-:W-:Y:S01]  /*0590*/  UMOV UR7, 0x3eb0f5ff ;  /* 0x3eb0f5ff00077882 */ /* 0x000fe20000000000 */
[----:B------:R-:W-:Y:S01]  /*05a0*/  IMAD.MOV.U32 R17, RZ, RZ, 0x3ed0f5d2 ;  /* 0x3ed0f5d2ff117424 */ /* 0x000fe200078e00ff */
[----:B------:R-:W-:Y:S01]  /*05b0*/  UMOV UR8, 0x3b39803f ;  /* 0x3b39803f00087882 */ /* 0x000fe20000000000 */
[----:B------:R-:W-:-:S03]  /*05c0*/  UMOV UR9, 0x3c7abc9e ;  /* 0x3c7abc9e00097882 */ /* 0x000fc60000000000 */
[----:B------:R-:W-:Y:S01]  /*05d0*/  ISETP.GT.U32.AND P1, PT, R21, 0xfffff, PT ;  /* 0x000fffff1500780c */ /* 0x000fe20003f24070 */
[--C-:B------:R-:W-:Y:S01]  /*05e0*/  IMAD.MOV.U32 R10, RZ, RZ, R21.reuse ;  /* 0x000000ffff0a7224 */ /* 0x100fe200078e0015 */
[----:B------:R-:W-:Y:S01]  /*05f0*/  SHF.R.U32.HI R27, RZ, 0x14, R21 ;  /* 0x00000014ff1b7819 */ /* 0x000fe20000011615 */
[----:B------:R-:W-:-:S10]  /*0600*/  IMAD.MOV.U32 R12, RZ, RZ, R20 ;  /* 0x000000ffff0c7224 */ /* 0x000fd400078e0014 */
[----:B------:R-:W-:-:S10]  /*0610*/  @!P1 DMUL R22, R20, 1.80143985094819840000e+16 ;  /* 0x4350000014169828 */ /* 0x000fd40000000000 */
[----:B------:R-:W-:Y:S01]  /*0620*/  @!P1 IMAD.MOV.U32 R10, RZ, RZ, R23 ;  /* 0x000000ffff0a9224 */ /* 0x000fe200078e0017 */
[----:B------:R-:W-:Y:S01]  /*0630*/  @!P1 LEA.HI R27, R23, 0xffffffca, RZ, 0xc ;  /* 0xffffffca171b9811 */ /* 0x000fe200078f60ff */
[----:B------:R-:W-:-:S03]  /*0640*/  @!P1 IMAD.MOV.U32 R12, RZ, RZ, R22 ;  /* 0x000000ffff0c9224 */ /* 0x000fc600078e0016 */
[----:B------:R-:W-:-:S04]  /*0650*/  LOP3.LUT R10, R10, 0x800fffff, RZ, 0xc0, !PT ;  /* 0x800fffff0a0a7812 */ /* 0x000fc800078ec0ff */
[----:B------:R-:W-:-:S04]  /*0660*/  LOP3.LUT R13, R10, 0x3ff00000, RZ, 0xfc, !PT ;  /* 0x3ff000000a0d7812 */ /* 0x000fc800078efcff */
[----:B------:R-:W-:-:S13]  /*0670*/  ISETP.GE.U32.AND P2, PT, R13, 0x3ff6a09f, PT ;  /* 0x3ff6a09f0d00780c */ /* 0x000fda0003f46070 */
[----:B------:R-:W-:-:S04]  /*0680*/  @P2 VIADD R11, R13, 0xfff00000 ;  /* 0xfff000000d0b2836 */ /* 0x000fc80000000000 */
        /* <DEDUP_REMOVED lines=30> */
[----:B------:R-:W-:-:S05]  /*0870*/  DFMA R14, R12, -R10, R14 ;  /* 0x8000000a0c0e722b */ /* 0x000fca000000000e */
[----:B------:R-:W-:-:S03]  /*0880*/  DFMA R12, R24, R16, UR6 ;  /* 0x00000006180c7e2b */ /* 0x000fc60008000010 */
[----:B------:R-:W-:-:S05]  /*0890*/  DMUL R14, R18, R14 ;  /* 0x0000000e120e7228 */ /* 0x000fca0000000000 */
[----:B------:R-:W-:Y:S01]  /*08a0*/  DADD R18, -R12, UR6 ;  /* 0x000000060c127e29 */ /* 0x000fe20008000100 */
[----:B------:R-:W-:Y:S01]  /*08b0*/  UMOV UR6, 0xb9e7b0 ;  /* 0x00b9e7b000067882 */ /* 0x000fe20000000000 */
[----:B------:R-:W-:-:S03]  /*08c0*/  UMOV UR7, 0x3c46a4cb ;  /* 0x3c46a4cb00077882 */ /* 0x000fc60000000000 */
[----:B------:R-:W-:Y:S02]  /*08d0*/  VIADD R23, R15, 0x100000 ;  /* 0x001000000f177836 */ /* 0x000fe40000000000 */
[----:B------:R-:W-:Y:S01]  /*08e0*/  IMAD.MOV.U32 R22, RZ, RZ, R14 ;  /* 0x000000ffff167224 */ /* 0x000fe200078e000e */
[----:B------:R-:W-:Y:S02]  /*08f0*/  DFMA R16, R24, R16, R18 ;  /* 0x000000101810722b */ /* 0x000fe40000000012 */
[----:B------:R-:W-:-:S08]  /*0900*/  DMUL R18, R10, R10 ;  /* 0x0000000a0a127228 */ /* 0x000fd00000000000 */
[C---:B------:R-:W-:Y:S02]  /*0910*/  DFMA R20, R10.reuse, R10, -R18 ;  /* 0x0000000a0a14722b */ /* 0x040fe40000000812 */
[----:B------:R-:W-:-:S06]  /*0920*/  DMUL R24, R10, R18 ;  /* 0x000000120a187228 */ /* 0x000fcc0000000000 */
[----:B------:R-:W-:Y:S02]  /*0930*/  DFMA R20, R10, R22, R20 ;  /* 0x000000160a14722b */ /* 0x000fe40000000014 */
[----:B------:R-:W-:Y:S01]  /*0940*/  DADD R22, R16, -UR6 ;  /* 0x8000000610167e29 */ /* 0x000fe20008000000 */
[----:B------:R-:W-:Y:S01]  /*0950*/  UMOV UR6, 0x80000000 ;  /* 0x8000000000067882 */ /* 0x000fe20000000000 */
[----:B------:R-:W-:Y:S01]  /*0960*/  DFMA R16, R10, R18, -R24 ;  /* 0x000000120a10722b */ /* 0x000fe20000000818 */
[----:B------:R-:W-:-:S07]  /*0970*/  UMOV UR7, 0x43300000 ;  /* 0x4330000000077882 */ /* 0x000fce0000000000 */
        /* <DEDUP_REMOVED lines=15> */
[----:B------:R-:W-:Y:S01]  /*0a70*/  DADD R10, R12, R10 ;  /* 0x000000000c0a7229 */ /* 0x000fe2000000000a */
[C---:B------:R-:W-:Y:S02]  /*0a80*/  VIADD R12, R27.reuse, 0xfffffc01 ;  /* 0xfffffc011b0c7836 */ /* 0x040fe40000000000 */
[----:B------:R-:W-:Y:S02]  /*0a90*/  @P2 VIADD R12, R27, 0xfffffc02 ;  /* 0xfffffc021b0c2836 */ /* 0x000fe40000000000 */
[----:B------:R-:W-:-:S03]  /*0aa0*/  IMAD.MOV.U32 R13, RZ, RZ, 0x43300000 ;  /* 0x43300000ff0d7424 */ /* 0x000fc600078e00ff */
[----:B------:R-:W-:Y:S01]  /*0ab0*/  DADD R18, R14, R10 ;  /* 0x000000000e127229 */ /* 0x000fe2000000000a */
[----:B------:R-:W-:-:S06]  /*0ac0*/  LOP3.LUT R12, R12, 0x80000000, RZ, 0x3c, !PT ;  /* 0x800000000c0c7812 */ /* 0x000fcc00078e3cff */
[----:B------:R-:W-:Y:S01]  /*0ad0*/  DADD R12, R12, -UR6 ;  /* 0x800000060c0c7e29 */ /* 0x000fe20008000000 */
[----:B------:R-:W-:Y:S01]  /*0ae0*/  UMOV UR6, 0xfefa39ef ;  /* 0xfefa39ef00067882 */ /* 0x000fe20000000000 */
[----:B------:R-:W-:Y:S01]  /*0af0*/  DADD R14, R16, R18 ;  /* 0x00000000100e7229 */ /* 0x000fe20000000012 */
[----:B------:R-:W-:-:S07]  /*0b00*/  UMOV UR7, 0x3fe62e42 ;  /* 0x3fe62e4200077882 */ /* 0x000fce0000000000 */
[--C-:B------:R-:W-:Y:S02]  /*0b10*/  DFMA R10, R12, UR6, R14.reuse ;  /* 0x000000060c0a7c2b */ /* 0x100fe4000800000e */
[----:B------:R-:W-:-:S06]  /*0b20*/  DADD R16, R16, -R14 ;  /* 0x0000000010107229 */ /* 0x000fcc000000080e */
[----:B------:R-:W-:Y:S02]  /*0b30*/  DFMA R20, R12, -UR6, R10 ;  /* 0x800000060c147c2b */ /* 0x000fe4000800000a */
[----:B------:R-:W-:-:S06]  /*0b40*/  DADD R16, R18, R16 ;  /* 0x0000000012107229 */ /* 0x000fcc0000000010 */
[----:B------:R-:W-:-:S08]  /*0b50*/  DADD R20, -R14, R20 ;  /* 0x000000000e147229 */ /* 0x000fd00000000114 */
[----:B------:R-:W-:-:S08]  /*0b60*/  DADD R16, R16, -R20 ;  /* 0x0000000010107229 */ /* 0x000fd00000000814 */
[----:B------:R-:W-:Y:S01]  /*0b70*/  DFMA R16, R12, UR8, R16 ;  /* 0x000000080c107c2b */ /* 0x000fe20008000010 */
[C---:B------:R-:W-:Y:S01]  /*0b80*/  IMAD.SHL.U32 R12, R5.reuse, 0x2, RZ ;  /* 0x00000002050c7824 */ /* 0x040fe200078e00ff */
[----:B------:R-:W-:-:S04]  /*0b90*/  LOP3.LUT R13, R5, 0xff0fffff, RZ, 0xc0, !PT ;  /* 0xff0fffff050d7812 */ /* 0x000fc800078ec0ff */
[----:B------:R-:W-:Y:S02]  /*0ba0*/  ISETP.GT.U32.AND P1, PT, R12, -0x2000001, PT ;  /* 0xfdffffff0c00780c */ /* 0x000fe40003f24070 */
[----:B------:R-:W-:Y:S01]  /*0bb0*/  DADD R14, R10, R16 ;  /* 0x000000000a0e7229 */ /* 0x000fe20000000010 */
[----:B------:R-:W-:Y:S01]  /*0bc0*/  IMAD.MOV.U32 R12, RZ, RZ, R4 ;  /* 0x000000ffff0c7224 */ /* 0x000fe200078e0004 */
[----:B------:R-:W-:-:S06]  /*0bd0*/  SEL R13, R13, R5, P1 ;  /* 0x000000050d0d7207 */ /* 0x000fcc0000800000 */
[----:B------:R-:W-:Y:S02]  /*0be0*/  DADD R18, R10, -R14 ;  /* 0x000000000a127229 */ /* 0x000fe4000000080e */
[----:B------:R-:W-:-:S06]  /*0bf0*/  DMUL R10, R14, R12 ;  /* 0x0000000c0e0a7228 */ /* 0x000fcc0000000000 */
[----:B------:R-:W-:Y:S02]  /*0c00*/  DADD R18, R16, R18 ;  /* 0x0000000010127229 */ /* 0x000fe40000000012 */
[----:B------:R-:W-:-:S08]  /*0c10*/  DFMA R14, R14, R12, -R10 ;  /* 0x0000000c0e0e722b */ /* 0x000fd0000000080a */
[----:B------:R-:W-:Y:S01]  /*0c20*/  DFMA R18, R18, R12, R14 ;  /* 0x0000000c1212722b */ /* 0x000fe2000000000e */
[----:B------:R-:W-:Y:S02]  /*0c30*/  IMAD.MOV.U32 R12, RZ, RZ, 0x652b82fe ;  /* 0x652b82feff0c7424 */ /* 0x000fe400078e00ff */
[----:B------:R-:W-:-:S05]  /*0c40*/  IMAD.MOV.U32 R13, RZ, RZ, 0x3ff71547 ;  /* 0x3ff71547ff0d7424 */ /* 0x000fca00078e00ff */
[----:B------:R-:W-:-:S08]  /*0c50*/  DADD R14, R10, R18 ;  /* 0x000000000a0e7229 */ /* 0x000fd00000000012 */
[----:B------:R-:W-:Y:S02]  /*0c60*/  DFMA R12, R14, R12, 6.75539944105574400000e+15 ;  /* 0x433800000e0c742b */ /* 0x000fe4000000000c */
[----:B------:R-:W-:Y:S01]  /*0c70*/  FSETP.GEU.AND P1, PT, |R15|, 4.1917929649353027344, PT ;  /* 0x4086232b0f00780b */ /* 0x000fe20003f2e200 */
[----:B------:R-:W-:-:S05]  /*0c80*/  DADD R10, R10, -R14 ;  /* 0x000000000a0a7229 */ /* 0x000fca000000080e */
[----:B------:R-:W-:-:S03]  /*0c90*/  DADD R16, R12, -6.75539944105574400000e+15 ;  /* 0xc33800000c107429 */ /* 0x000fc60000000000 */
[----:B------:R-:W-:-:S05]  /*0ca0*/  DADD R18, R18, R10 ;  /* 0x0000000012127229 */ /* 0x000fca000000000a */
[----:B------:R-:W-:Y:S01]  /*0cb0*/  DFMA R20, R16, -UR6, R14 ;  /* 0x8000000610147c2b */ /* 0x000fe2000800000e */
[----:B------:R-:W-:Y:S01]  /*0cc0*/  UMOV UR6, 0x3b39803f ;  /* 0x3b39803f00067882 */ /* 0x000fe20000000000 */
[----:B------:R-:W-:-:S06]  /*0cd0*/  UMOV UR7, 0x3c7abc9e ;  /* 0x3c7abc9e00077882 */ /* 0x000fcc0000000000 */
        /* <DEDUP_REMOVED lines=47> */
.L_x_12:
[----:B------:R-:W-:Y:S02]  /*0fd0*/  DFMA R18, R18, R10, R10 ;  /* 0x0000000a1212722b */ /* 0x000fe4000000000a */
[----:B------:R-:W-:-:S08]  /*0fe0*/  DSETP.NEU.AND P1, PT, |R10|, +INF , PT ;  /* 0x7ff000000a00742a */ /* 0x000fd00003f2d200 */
[----:B------:R-:W-:Y:S01]  /*0ff0*/  FSEL R15, R10, R18, !P1 ;  /* 0x000000120a0f7208 */ /* 0x000fe20004800000 */
[----:B------:R-:W-:Y:S01]  /*1000*/  IMAD.MOV.U32 R10, RZ, RZ, R0 ;  /* 0x000000ffff0a7224 */ /* 0x000fe200078e0000 */
[----:B------:R-:W-:Y:S01]  /*1010*/  FSEL R18, R11, R19, !P1 ;  /* 0x000000130b127208 */ /* 0x000fe20004800000 */
[----:B------:R-:W-:-:S04]  /*1020*/  IMAD.MOV.U32 R11, RZ, RZ, 0x0 ;  /* 0x00000000ff0b7424 */ /* 0x000fc800078e00ff */
[----:B------:R-:W-:Y:S05]  /*1030*/  RET.REL.NODEC R10 `(_Z21memcopy_triad_pow_intPdS_S_diii) ;  /* 0xffffffec0af07950 */ /* 0x000fea0003c3ffff */
.L_x_13:
        /* <DEDUP_REMOVED lines=12> */
.L_x_17:


//--------------------- .text._Z13memcopy_triadPdS_S_dii --------------------------
	.section	.text._Z13memcopy_triadPdS_S_dii,"ax",@progbits
	.align	128
        .global         _Z13memcopy_triadPdS_S_dii
        .type           _Z13memcopy_triadPdS_S_dii,@function
        .size           _Z13memcopy_triadPdS_S_dii,(.L_x_21 - _Z13memcopy_triadPdS_S_dii)
        .other          _Z13memcopy_triadPdS_S_dii,@"STO_CUDA_ENTRY STV_DEFAULT"
_Z13memcopy_triadPdS_S_dii:
.text._Z13memcopy_triadPdS_S_dii:
        /* <DEDUP_REMOVED lines=18> */
[----:B0-----:R-:W-:-:S07]  /*0120*/  IMAD.WIDE R2, R11, 0x8, R2 ;  /* 0x000000080b027825 */ /* 0x001fce00078e0202 */
[----:B------:R-:W0:Y:S01]  /*0130*/  LDC.64 R8, c[0x0][0x380] ;  /* 0x0000e000ff087b82 */ /* 0x000e220000000a00 */
[----:B-1----:R-:W3:Y:S01]  /*0140*/  LDG.E.64 R2, desc[UR4][R2.64] ;  /* 0x0000000402027981 */ /* 0x002ee2000c1e1b00 */
[----:B--2---:R-:W-:-:S06]  /*0150*/  IMAD.WIDE R4, R11, 0x8, R4 ;  /* 0x000000080b047825 */ /* 0x004fcc00078e0204 */
[----:B------:R-:W3:Y:S01]  /*0160*/  LDG.E.64 R4, desc[UR4][R4.64] ;  /* 0x0000000404047981 */ /* 0x000ee2000c1e1b00 */
[----:B0-----:R-:W-:Y:S01]  /*0170*/  IMAD.WIDE R8, R11, 0x8, R8 ;  /* 0x000000080b087825 */ /* 0x001fe200078e0208 */
[----:B---3--:R-:W-:-:S07]  /*0180*/  DFMA R6, R4, R6, R2 ;  /* 0x000000060406722b */ /* 0x008fce0000000002 */
[----:B------:R-:W-:Y:S01]  /*0190*/  STG.E.64 desc[UR4][R8.64], R6 ;  /* 0x0000000608007986 */ /* 0x000fe2000c101b04 */
[----:B------:R-:W-:Y:S05]  /*01a0*/  EXIT ;  /* 0x000000000000794d */ /* 0x000fea0003800000 */
.L_x_14:
        /* <DEDUP_REMOVED lines=13> */
.L_x_21:


//--------------------- .text._Z7memcopyPdii      --------------------------
	.section	.text._Z7memcopyPdii,"ax",@progbits
	.align	128
        .global         _Z7memcopyPdii
        .type           _Z7memcopyPdii,@function
        .size           _Z7memcopyPdii,(.L_x_22 - _Z7memcopyPdii)
        .other          _Z7memcopyPdii,@"STO_CUDA_ENTRY STV_DEFAULT"
_Z7memcopyPdii:
.text._Z7memcopyPdii:
        /* <DEDUP_REMOVED lines=15> */
[----:B------:R-:W-:-:S04]  /*00f0*/  IMAD R5, R5, UR6, R0 ;  /* 0x0000000605057c24 */ /* 0x000fc8000f8e0200 */
[----:B0-----:R-:W-:-:S05]  /*0100*/  IMAD.WIDE R2, R5, 0x8, R2 ;  /* 0x0000000805027825 */ /* 0x001fca00078e0202 */
[----:B-1----:R-:W2:Y:S02]  /*0110*/  LDG.E.64 R4, desc[UR4][R2.64] ;  /* 0x0000000402047981 */ /* 0x002ea4000c1e1b00 */
[----:B--2---:R-:W-:-:S07]  /*0120*/  DADD R4, R4, 1 ;  /* 0x3ff0000004047429 */ /* 0x004fce0000000000 */
[----:B------:R-:W-:Y:S01]  /*0130*/  STG.E.64 desc[UR4][R2.64], R4 ;  /* 0x0000000402007986 */ /* 0x000fe2000c101b04 */
[----:B------:R-:W-:Y:S05]  /*0140*/  EXIT ;  /* 0x000000000000794d */ /* 0x000fea0003800000 */
.L_x_15:
        /* <DEDUP_REMOVED lines=11> */
.L_x_22:


//--------------------- .nv.shared.reserved.0     --------------------------
	.section	.nv.shared.reserved.0,"aw",@nobits
	.weak		__nv_reservedSMEM_offset_0_alias
	.size		__nv_reservedSMEM_offset_0_alias, 0, 64
	.other		__nv_reservedSMEM_offset_0_alias,@"STO_CUDA_RESERVED_SHARED STV_DEFAULT"
__nv_reservedSMEM_offset_0_alias:
	.zero		0
	.zero		64


//--------------------- .nv.constant0._Z11diff2D_stepPdS_S_ddddii --------------------------
	.section	.nv.constant0._Z11diff2D_stepPdS_S_ddddii,"a",@progbits
	.sectionflags	@""
	.align	4
.nv.constant0._Z11diff2D_stepPdS_S_ddddii:
	.zero		960


//--------------------- .nv.constant0._Z23memcopy_triad_pow_floatPdS_S_ddii --------------------------
	.section	.nv.constant0._Z23memcopy_triad_pow_floatPdS_S_ddii,"a",@progbits
	.sectionflags	@""
	.align	4
.nv.constant0._Z23memcopy_triad_pow_floatPdS_S_ddii:
	.zero		944


//--------------------- .nv.constant0._Z21memcopy_triad_pow_intPdS_S_diii --------------------------
	.section	.nv.constant0._Z21memcopy_triad_pow_intPdS_S_diii,"a",@progbits
	.sectionflags	@""
	.align	4
.nv.constant0._Z21memcopy_triad_pow_intPdS_S_diii:
	.zero		940


//--------------------- .nv.constant0._Z13memcopy_triadPdS_S_dii --------------------------
	.section	.nv.constant0._Z13memcopy_triadPdS_S_dii,"a",@progbits
	.sectionflags	@""
	.align	4
.nv.constant0._Z13memcopy_triadPdS_S_dii:
	.zero		936


//--------------------- .nv.constant0._Z7memcopyPdii --------------------------
	.section	.nv.constant0._Z7memcopyPdii,"a",@progbits
	.sectionflags	@""
	.align	4
.nv.constant0._Z7memcopyPdii:
	.zero		912


//--------------------- SYMBOLS --------------------------

	.type		.nv.reservedSmem.offset0,@object
	.size		.nv.reservedSmem.offset0,0x4
